//
// Generated by NVIDIA NVVM Compiler
//
// Compiler Build ID: CL-36424714
// Cuda compilation tools, release 13.0, V13.0.88
// Based on NVVM 20.0.0
//

.version 9.0
.target sm_100
.address_size 64

	// .globl	_Z13conway_kernelPhS_S_ii
// _ZZ13conway_kernelPhS_S_iiE8sh_world has been demoted

.visible .entry _Z13conway_kernelPhS_S_ii(
	.param .u64 .ptr .align 1 _Z13conway_kernelPhS_S_ii_param_0,
	.param .u64 .ptr .align 1 _Z13conway_kernelPhS_S_ii_param_1,
	.param .u64 .ptr .align 1 _Z13conway_kernelPhS_S_ii_param_2,
	.param .u32 _Z13conway_kernelPhS_S_ii_param_3,
	.param .u32 _Z13conway_kernelPhS_S_ii_param_4
)
{
	.reg .pred 	%p<13>;
	.reg .b16 	%rs<55>;
	.reg .b32 	%r<226>;
	.reg .b64 	%rd<60>;
	// demoted variable
	.shared .align 1 .b8 _ZZ13conway_kernelPhS_S_iiE8sh_world[512];
	ld.param.u64 	%rd4, [_Z13conway_kernelPhS_S_ii_param_0];
	ld.param.u64 	%rd5, [_Z13conway_kernelPhS_S_ii_param_1];
	ld.param.u64 	%rd6, [_Z13conway_kernelPhS_S_ii_param_2];
	ld.param.u32 	%r45, [_Z13conway_kernelPhS_S_ii_param_3];
	ld.param.u32 	%r46, [_Z13conway_kernelPhS_S_ii_param_4];
	cvta.to.global.u64 	%rd1, %rd5;
	cvta.to.global.u64 	%rd2, %rd6;
	cvta.to.global.u64 	%rd3, %rd4;
	mov.u32 	%r1, %tid.x;
	mov.u32 	%r47, %ctaid.x;
	mul.lo.s32 	%r2, %r46, %r45;
	mov.u32 	%r3, %ntid.x;
	mad.lo.s32 	%r48, %r47, %r3, %r1;
	shl.b32 	%r220, %r48, 4;
	cvt.s64.s32 	%rd7, %r220;
	add.s64 	%rd8, %rd3, %rd7;
	ld.global.u8 	%rs25, [%rd8];
	shl.b32 	%r5, %r1, 1;
	mov.u32 	%r49, _ZZ13conway_kernelPhS_S_iiE8sh_world;
	add.s32 	%r50, %r49, %r5;
	st.shared.u8 	[%r50], %rs25;
	ld.global.u8 	%rs26, [%rd8+15];
	st.shared.u8 	[%r50+1], %rs26;
	bar.sync 	0;
	setp.ge.s32 	%p1, %r220, %r2;
	@%p1 bra 	$L__BB0_23;
	shr.s32 	%r51, %r45, 31;
	shr.u32 	%r52, %r51, 29;
	add.s32 	%r53, %r45, %r52;
	shr.s32 	%r6, %r53, 3;
	add.s32 	%r54, %r5, %r6;
	add.s32 	%r55, %r54, -1;
	rem.s32 	%r56, %r55, %r6;
	rem.s32 	%r57, %r5, %r6;
	sub.s32 	%r58, %r5, %r57;
	sub.s32 	%r59, %r58, %r6;
	and.b32  	%r60, %r59, 511;
	add.s32 	%r61, %r58, %r6;
	and.b32  	%r62, %r61, 511;
	add.s32 	%r63, %r56, 1;
	rem.u32 	%r64, %r63, %r6;
	add.s32 	%r65, %r58, %r56;
	add.s32 	%r67, %r49, %r65;
	ld.shared.u8 	%rs27, [%r67];
	mul.wide.u16 	%r68, %rs27, 256;
	add.s32 	%r69, %r64, %r58;
	add.s32 	%r70, %r49, %r69;
	ld.shared.u8 	%r71, [%r70];
	or.b32  	%r7, %r68, %r71;
	add.s32 	%r72, %r60, %r56;
	add.s32 	%r8, %r49, %r72;
	add.s32 	%r73, %r60, %r64;
	add.s32 	%r9, %r49, %r73;
	add.s32 	%r74, %r62, %r56;
	add.s32 	%r10, %r49, %r74;
	add.s32 	%r75, %r62, %r64;
	add.s32 	%r11, %r49, %r75;
	add.s32 	%r76, %r64, 1;
	rem.u32 	%r77, %r76, %r45;
	add.s32 	%r78, %r77, %r58;
	add.s32 	%r79, %r49, %r78;
	ld.shared.u8 	%r12, [%r79];
	add.s32 	%r80, %r77, %r60;
	add.s32 	%r13, %r49, %r80;
	add.s32 	%r81, %r77, %r62;
	add.s32 	%r14, %r49, %r81;
	add.s32 	%r82, %r77, 1;
	rem.u32 	%r83, %r82, %r6;
	add.s32 	%r84, %r83, %r58;
	add.s32 	%r85, %r49, %r84;
	ld.shared.u8 	%r15, [%r85];
	add.s32 	%r86, %r83, %r60;
	add.s32 	%r16, %r49, %r86;
	add.s32 	%r87, %r83, %r62;
	add.s32 	%r17, %r49, %r87;
	mov.u32 	%r88, %nctaid.x;
	mul.lo.s32 	%r89, %r88, %r3;
	shl.b32 	%r18, %r89, 4;
$L__BB0_2:
	setp.gt.s32 	%p2, %r1, %r6;
	add.s32 	%r90, %r45, %r220;
	add.s32 	%r91, %r90, -1;
	rem.s32 	%r20, %r91, %r45;
	rem.s32 	%r92, %r220, %r45;
	sub.s32 	%r21, %r220, %r92;
	sub.s32 	%r93, %r2, %r45;
	add.s32 	%r94, %r93, %r21;
	rem.u32 	%r22, %r94, %r2;
	add.s32 	%r95, %r21, %r45;
	rem.u32 	%r23, %r95, %r2;
	add.s32 	%r96, %r20, 1;
	rem.u32 	%r225, %r96, %r45;
	@%p2 bra 	$L__BB0_4;
	add.s32 	%r97, %r22, %r20;
	cvt.u64.u32 	%rd9, %r97;
	add.s64 	%rd10, %rd3, %rd9;
	ld.global.u8 	%rs48, [%rd10];
	add.s32 	%r98, %r225, %r22;
	cvt.u64.u32 	%rd11, %r98;
	add.s64 	%rd12, %rd3, %rd11;
	ld.global.u8 	%rs47, [%rd12];
	bra.uni 	$L__BB0_5;
$L__BB0_4:
	ld.shared.u8 	%rs48, [%r8];
	ld.shared.u8 	%rs47, [%r9];
$L__BB0_5:
	sub.s32 	%r99, 256, %r6;
	setp.lt.s32 	%p3, %r1, %r99;
	mul.wide.u16 	%r100, %rs48, 256;
	cvt.u32.u16 	%r101, %rs47;
	and.b32  	%r102, %r101, 255;
	or.b32  	%r224, %r100, %r102;
	@%p3 bra 	$L__BB0_7;
	add.s32 	%r103, %r23, %r20;
	cvt.u64.u32 	%rd13, %r103;
	add.s64 	%rd14, %rd3, %rd13;
	ld.global.u8 	%rs50, [%rd14];
	add.s32 	%r104, %r225, %r23;
	cvt.u64.u32 	%rd15, %r104;
	add.s64 	%rd16, %rd3, %rd15;
	ld.global.u8 	%rs49, [%rd16];
	bra.uni 	$L__BB0_8;
$L__BB0_7:
	ld.shared.u8 	%rs50, [%r10];
	ld.shared.u8 	%rs49, [%r11];
$L__BB0_8:
	mul.wide.u16 	%r106, %rs50, 256;
	cvt.u32.u16 	%r107, %rs49;
	and.b32  	%r108, %r107, 255;
	or.b32  	%r222, %r106, %r108;
	mov.b32 	%r221, 0;
	mov.u32 	%r223, %r7;
$L__BB0_9:
	add.s32 	%r109, %r225, 1;
	setp.eq.s32 	%p4, %r109, %r45;
	selp.b32 	%r110, 0, %r109, %p4;
	shl.b32 	%r111, %r224, 8;
	add.s32 	%r112, %r110, %r22;
	cvt.u64.u32 	%rd17, %r112;
	add.s64 	%rd18, %rd3, %rd17;
	ld.global.u8 	%r113, [%rd18];
	or.b32  	%r114, %r111, %r113;
	shl.b32 	%r115, %r223, 8;
	add.s32 	%r116, %r110, %r21;
	cvt.u64.u32 	%rd19, %r116;
	add.s64 	%rd20, %rd3, %rd19;
	ld.global.u8 	%r117, [%rd20];
	or.b32  	%r118, %r115, %r117;
	shl.b32 	%r119, %r222, 8;
	add.s32 	%r120, %r110, %r23;
	cvt.u64.u32 	%rd21, %r120;
	add.s64 	%rd22, %rd3, %rd21;
	ld.global.u8 	%r121, [%rd22];
	or.b32  	%r122, %r119, %r121;
	shl.b32 	%r123, %r224, 9;
	and.b32  	%r124, %r123, 258048;
	shl.b32 	%r125, %r223, 3;
	and.b32  	%r126, %r125, 4032;
	or.b32  	%r127, %r126, %r124;
	shr.u32 	%r128, %r222, 3;
	and.b32  	%r129, %r128, 63;
	or.b32  	%r130, %r127, %r129;
	shl.b32 	%r131, %r114, 5;
	and.b32  	%r132, %r131, 258048;
	shr.u32 	%r133, %r118, 1;
	and.b32  	%r134, %r133, 4032;
	or.b32  	%r135, %r134, %r132;
	shr.u32 	%r136, %r122, 7;
	and.b32  	%r137, %r136, 63;
	or.b32  	%r138, %r135, %r137;
	cvt.u64.u32 	%rd23, %r130;
	add.s64 	%rd24, %rd2, %rd23;
	ld.global.u8 	%rs30, [%rd24];
	shl.b16 	%rs31, %rs30, 4;
	cvt.u64.u32 	%rd25, %r138;
	add.s64 	%rd26, %rd2, %rd25;
	ld.global.u8 	%rs32, [%rd26];
	or.b16  	%rs33, %rs31, %rs32;
	add.s32 	%r139, %r225, %r21;
	cvt.u64.u32 	%rd27, %r139;
	add.s64 	%rd28, %rd1, %rd27;
	st.global.u8 	[%rd28], %rs33;
	add.s32 	%r140, %r110, 1;
	setp.eq.s32 	%p5, %r140, %r45;
	selp.b32 	%r225, 0, %r140, %p5;
	shl.b32 	%r141, %r114, 8;
	add.s32 	%r142, %r225, %r22;
	cvt.u64.u32 	%rd29, %r142;
	add.s64 	%rd30, %rd3, %rd29;
	ld.global.u8 	%r143, [%rd30];
	or.b32  	%r224, %r141, %r143;
	shl.b32 	%r144, %r118, 8;
	add.s32 	%r34, %r225, %r21;
	cvt.u64.u32 	%rd31, %r34;
	add.s64 	%rd32, %rd3, %rd31;
	ld.global.u8 	%r145, [%rd32];
	or.b32  	%r223, %r144, %r145;
	shl.b32 	%r146, %r122, 8;
	add.s32 	%r147, %r225, %r23;
	cvt.u64.u32 	%rd33, %r147;
	add.s64 	%rd34, %rd3, %rd33;
	ld.global.u8 	%r148, [%rd34];
	or.b32  	%r222, %r146, %r148;
	shl.b32 	%r149, %r114, 9;
	and.b32  	%r150, %r149, 258048;
	shl.b32 	%r151, %r118, 3;
	and.b32  	%r152, %r151, 4032;
	or.b32  	%r153, %r152, %r150;
	shr.u32 	%r154, %r122, 3;
	and.b32  	%r155, %r154, 63;
	or.b32  	%r156, %r153, %r155;
	shl.b32 	%r157, %r224, 5;
	and.b32  	%r158, %r157, 258048;
	shr.u32 	%r159, %r223, 1;
	and.b32  	%r160, %r159, 4032;
	or.b32  	%r161, %r160, %r158;
	shr.u32 	%r162, %r222, 7;
	and.b32  	%r163, %r162, 63;
	or.b32  	%r164, %r161, %r163;
	cvt.u64.u32 	%rd35, %r156;
	add.s64 	%rd36, %rd2, %rd35;
	ld.global.u8 	%rs34, [%rd36];
	shl.b16 	%rs35, %rs34, 4;
	cvt.u64.u32 	%rd37, %r164;
	add.s64 	%rd38, %rd2, %rd37;
	ld.global.u8 	%rs36, [%rd38];
	or.b16  	%rs37, %rs35, %rs36;
	add.s64 	%rd39, %rd1, %rd19;
	st.global.u8 	[%rd39], %rs37;
	add.s32 	%r221, %r221, 2;
	setp.ne.s32 	%p6, %r221, 14;
	@%p6 bra 	$L__BB0_9;
	add.s32 	%r165, %r225, 1;
	setp.eq.s32 	%p8, %r165, %r45;
	selp.b32 	%r38, 0, %r165, %p8;
	@%p2 bra 	$L__BB0_12;
	add.s32 	%r166, %r38, %r22;
	cvt.u64.u32 	%rd40, %r166;
	add.s64 	%rd41, %rd3, %rd40;
	ld.global.u8 	%rs51, [%rd41];
	bra.uni 	$L__BB0_13;
$L__BB0_12:
	ld.shared.u8 	%rs51, [%r13];
$L__BB0_13:
	sub.s32 	%r167, 256, %r6;
	setp.lt.s32 	%p9, %r1, %r167;
	shl.b32 	%r168, %r224, 8;
	cvt.u32.u16 	%r169, %rs51;
	and.b32  	%r39, %r169, 255;
	or.b32  	%r40, %r168, %r39;
	@%p9 bra 	$L__BB0_15;
	add.s32 	%r170, %r38, %r23;
	cvt.u64.u32 	%rd42, %r170;
	add.s64 	%rd43, %rd3, %rd42;
	ld.global.u8 	%rs52, [%rd43];
	bra.uni 	$L__BB0_16;
$L__BB0_15:
	ld.shared.u8 	%rs52, [%r14];
$L__BB0_16:
	shl.b32 	%r171, %r223, 8;
	or.b32  	%r41, %r171, %r12;
	cvt.u64.u32 	%rd44, %r34;
	shl.b32 	%r172, %r222, 8;
	cvt.u32.u16 	%r173, %rs52;
	and.b32  	%r174, %r173, 255;
	or.b32  	%r42, %r172, %r174;
	shl.b32 	%r175, %r224, 9;
	and.b32  	%r176, %r175, 258048;
	shl.b32 	%r177, %r223, 3;
	and.b32  	%r178, %r177, 4032;
	or.b32  	%r179, %r178, %r176;
	shr.u32 	%r180, %r222, 3;
	and.b32  	%r181, %r180, 63;
	or.b32  	%r182, %r179, %r181;
	shl.b32 	%r183, %r40, 5;
	and.b32  	%r184, %r183, 258048;
	shr.u32 	%r185, %r41, 1;
	and.b32  	%r186, %r185, 4032;
	or.b32  	%r187, %r184, %r186;
	shr.u32 	%r188, %r42, 7;
	and.b32  	%r189, %r188, 63;
	or.b32  	%r190, %r187, %r189;
	cvt.u64.u32 	%rd45, %r182;
	add.s64 	%rd46, %rd2, %rd45;
	ld.global.u8 	%rs38, [%rd46];
	shl.b16 	%rs39, %rs38, 4;
	cvt.u64.u32 	%rd47, %r190;
	add.s64 	%rd48, %rd2, %rd47;
	ld.global.u8 	%rs40, [%rd48];
	or.b16  	%rs41, %rs39, %rs40;
	add.s64 	%rd49, %rd1, %rd44;
	st.global.u8 	[%rd49], %rs41;
	add.s32 	%r191, %r38, 1;
	rem.u32 	%r43, %r191, %r45;
	@%p2 bra 	$L__BB0_18;
	add.s32 	%r192, %r43, %r22;
	cvt.u64.u32 	%rd50, %r192;
	add.s64 	%rd51, %rd3, %rd50;
	ld.global.u8 	%rs53, [%rd51];
	bra.uni 	$L__BB0_19;
$L__BB0_18:
	ld.shared.u8 	%rs53, [%r16];
$L__BB0_19:
	sub.s32 	%r193, 256, %r6;
	setp.lt.s32 	%p11, %r1, %r193;
	@%p11 bra 	$L__BB0_21;
	add.s32 	%r194, %r43, %r23;
	cvt.u64.u32 	%rd52, %r194;
	add.s64 	%rd53, %rd3, %rd52;
	ld.global.u8 	%rs54, [%rd53];
	bra.uni 	$L__BB0_22;
$L__BB0_21:
	ld.shared.u8 	%rs54, [%r17];
$L__BB0_22:
	shl.b32 	%r195, %r41, 8;
	shl.b32 	%r196, %r42, 8;
	cvt.u32.u16 	%r197, %rs54;
	and.b32  	%r198, %r197, 128;
	or.b32  	%r199, %r196, %r198;
	shl.b32 	%r200, %r40, 9;
	and.b32  	%r201, %r200, 258048;
	shl.b32 	%r202, %r41, 3;
	and.b32  	%r203, %r202, 4032;
	or.b32  	%r204, %r201, %r203;
	shr.u32 	%r205, %r42, 3;
	and.b32  	%r206, %r205, 63;
	or.b32  	%r207, %r204, %r206;
	shl.b32 	%r208, %r39, 13;
	mul.wide.u16 	%r209, %rs53, 32;
	or.b32  	%r210, %r209, %r208;
	and.b32  	%r211, %r210, 258048;
	or.b32  	%r212, %r195, %r15;
	shr.u32 	%r213, %r212, 1;
	and.b32  	%r214, %r213, 4032;
	or.b32  	%r215, %r211, %r214;
	shr.u32 	%r216, %r199, 7;
	and.b32  	%r217, %r216, 63;
	or.b32  	%r218, %r215, %r217;
	cvt.u64.u32 	%rd54, %r207;
	add.s64 	%rd55, %rd2, %rd54;
	ld.global.u8 	%rs43, [%rd55];
	shl.b16 	%rs44, %rs43, 4;
	cvt.u64.u32 	%rd56, %r218;
	add.s64 	%rd57, %rd2, %rd56;
	ld.global.u8 	%rs45, [%rd57];
	or.b16  	%rs46, %rs44, %rs45;
	add.s32 	%r219, %r38, %r21;
	cvt.u64.u32 	%rd58, %r219;
	add.s64 	%rd59, %rd1, %rd58;
	st.global.u8 	[%rd59], %rs46;
	add.s32 	%r220, %r220, %r18;
	setp.lt.s32 	%p12, %r220, %r2;
	@%p12 bra 	$L__BB0_2;
$L__BB0_23:
	ret;

}


// ===== COMPILED SASS (sm_100) =====

	.target	sm_100

	.elftype	@"ET_EXEC"


//--------------------- .note.nv.tkinfo           --------------------------
	.section	.note.nv.tkinfo,"",@"SHT_NOTE"
	.sectionflags	@"SHF_NOTE_NV_TKINFO"
	.tkinfo
        /*0018*/ 	.word	0x00000002
        /*0030*/ 	.string	""
        /*0030*/ 	.string	"ptxas"
        /*0030*/ 	.string	"Cuda compilation tools, release 13.0, V13.0.88"
        /*0030*/ 	.string	"Build cuda_13.0.r13.0/compiler.36424714_0"
        /*0030*/ 	.string	"-arch sm_100 -m 64 "



//--------------------- .note.nv.cuinfo           --------------------------
	.section	.note.nv.cuinfo,"",@"SHT_NOTE"
	.sectionflags	@"SHF_NOTE_NV_CUINFO"
        /*0018*/ 	.short	0x0002
        /*001a*/ 	.short	0x0064
        /*001c*/ 	.short	0x0082
	.zero		2


//--------------------- .nv.info                  --------------------------
	.section	.nv.info,"",@"SHT_CUDA_INFO"
	.align	4


	//----- nvinfo : EIATTR_REGCOUNT
	.align		4
        /*0000*/ 	.byte	0x04, 0x2f
        /*0002*/ 	.short	(.L_1 - .L_0)
	.align		4
.L_0:
        /*0004*/ 	.word	index@(_Z13conway_kernelPhS_S_ii)
        /*0008*/ 	.word	0x00000027


	//----- nvinfo : EIATTR_FRAME_SIZE
	.align		4
.L_1:
        /*000c*/ 	.byte	0x04, 0x11
        /*000e*/ 	.short	(.L_3 - .L_2)
	.align		4
.L_2:
        /*0010*/ 	.word	index@(_Z13conway_kernelPhS_S_ii)
        /*0014*/ 	.word	0x00000000


	//----- nvinfo : EIATTR_MIN_STACK_SIZE
	.align		4
.L_3:
        /*0018*/ 	.byte	0x04, 0x12
        /*001a*/ 	.short	(.L_5 - .L_4)
	.align		4
.L_4:
        /*001c*/ 	.word	index@(_Z13conway_kernelPhS_S_ii)
        /*0020*/ 	.word	0x00000000
.L_5:


//--------------------- .nv.compat                --------------------------
	.section	.nv.compat,"",@"SHT_CUDA_COMPAT_INFO"
	.align	4
        /*0000*/ 	.byte	0x02, 0x09, 0x00, 0x00, 0x02, 0x02, 0x01, 0x00, 0x02, 0x05, 0x05, 0x00, 0x03, 0x07, 0x01, 0x01
        /*0010*/ 	.byte	0x02, 0x03, 0x00, 0x00, 0x02, 0x06, 0x01, 0x00, 0x04, 0x0b, 0x08, 0x00, 0x09, 0x00, 0x00, 0x00
        /*0020*/ 	.byte	0x00, 0x00, 0x00, 0x00


//--------------------- .nv.info._Z13conway_kernelPhS_S_ii --------------------------
	.section	.nv.info._Z13conway_kernelPhS_S_ii,"",@"SHT_CUDA_INFO"
	.sectionflags	@""
	.align	4


	//----- nvinfo : EIATTR_CUDA_API_VERSION
	.align		4
        /*0000*/ 	.byte	0x04, 0x37
        /*0002*/ 	.short	(.L_7 - .L_6)
.L_6:
        /*0004*/ 	.word	0x00000082


	//----- nvinfo : EIATTR_KPARAM_INFO
	.align		4
.L_7:
        /*0008*/ 	.byte	0x04, 0x17
        /*000a*/ 	.short	(.L_9 - .L_8)
.L_8:
        /*000c*/ 	.word	0x00000000
        /*0010*/ 	.short	0x0004
        /*0012*/ 	.short	0x001c
        /*0014*/ 	.byte	0x00, 0xf0, 0x11, 0x00


	//----- nvinfo : EIATTR_KPARAM_INFO
	.align		4
.L_9:
        /*0018*/ 	.byte	0x04, 0x17
        /*001a*/ 	.short	(.L_11 - .L_10)
.L_10:
        /*001c*/ 	.word	0x00000000
        /*0020*/ 	.short	0x0003
        /*0022*/ 	.short	0x0018
        /*0024*/ 	.byte	0x00, 0xf0, 0x11, 0x00


	//----- nvinfo : EIATTR_KPARAM_INFO
	.align		4
.L_11:
        /*0028*/ 	.byte	0x04, 0x17
        /*002a*/ 	.short	(.L_13 - .L_12)
.L_12:
        /*002c*/ 	.word	0x00000000
        /*0030*/ 	.short	0x0002
        /*0032*/ 	.short	0x0010
        /*0034*/ 	.byte	0x00, 0xf5, 0x21, 0x00


	//----- nvinfo : EIATTR_KPARAM_INFO
	.align		4
.L_13:
        /*0038*/ 	.byte	0x04, 0x17
        /*003a*/ 	.short	(.L_15 - .L_14)
.L_14:
        /*003c*/ 	.word	0x00000000
        /*0040*/ 	.short	0x0001
        /*0042*/ 	.short	0x0008
        /*0044*/ 	.byte	0x00, 0xf5, 0x21, 0x00


	//----- nvinfo : EIATTR_KPARAM_INFO
	.align		4
.L_15:
        /*0048*/ 	.byte	0x04, 0x17
        /*004a*/ 	.short	(.L_17 - .L_16)
.L_16:
        /*004c*/ 	.word	0x00000000
        /*0050*/ 	.short	0x0000
        /*0052*/ 	.short	0x0000
        /*0054*/ 	.byte	0x00, 0xf5, 0x21, 0x00


	//----- nvinfo : EIATTR_SPARSE_MMA_MASK
	.align		4
.L_17:
        /*0058*/ 	.byte	0x03, 0x50
        /*005a*/ 	.short	0x0000


	//----- nvinfo : EIATTR_MAXREG_COUNT
	.align		4
        /*005c*/ 	.byte	0x03, 0x1b
        /*005e*/ 	.short	0x00ff


	//----- nvinfo : EIATTR_NUM_BARRIERS
	.align		4
        /*0060*/ 	.byte	0x02, 0x4c
        /*0062*/ 	.byte	0x01
	.zero		1


	//----- nvinfo : EIATTR_MERCURY_ISA_VERSION
	.align		4
        /*0064*/ 	.byte	0x03, 0x5f
        /*0066*/ 	.short	0x0101


	//----- nvinfo : EIATTR_VRC_CTA_INIT_COUNT
	.align		4
        /*0068*/ 	.byte	0x02, 0x4a
	.zero		1
	.zero		1


	//----- nvinfo : EIATTR_EXIT_INSTR_OFFSETS
	.align		4
        /*006c*/ 	.byte	0x04, 0x1c
        /*006e*/ 	.short	(.L_19 - .L_18)


	//   ....[0]....
.L_18:
        /*0070*/ 	.word	0x00000170


	//   ....[1]....
        /*0074*/ 	.word	0x00001ad0


	//----- nvinfo : EIATTR_CRS_STACK_SIZE
	.align		4
.L_19:
        /*0078*/ 	.byte	0x04, 0x1e
        /*007a*/ 	.short	(.L_21 - .L_20)
.L_20:
        /*007c*/ 	.word	0x00000000


	//----- nvinfo : EIATTR_CBANK_PARAM_SIZE
	.align		4
.L_21:
        /*0080*/ 	.byte	0x03, 0x19
        /*0082*/ 	.short	0x0020


	//----- nvinfo : EIATTR_PARAM_CBANK
	.align		4
        /*0084*/ 	.byte	0x04, 0x0a
        /*0086*/ 	.short	(.L_23 - .L_22)
	.align		4
.L_22:
        /*0088*/ 	.word	index@(.nv.constant0._Z13conway_kernelPhS_S_ii)
        /*008c*/ 	.short	0x0380
        /*008e*/ 	.short	0x0020


	//----- nvinfo : EIATTR_SW_WAR
	.align		4
.L_23:
        /*0090*/ 	.byte	0x04, 0x36
        /*0092*/ 	.short	(.L_25 - .L_24)
.L_24:
        /*0094*/ 	.word	0x00000008
.L_25:


//--------------------- .nv.callgraph             --------------------------
	.section	.nv.callgraph,"",@"SHT_CUDA_CALLGRAPH"
	.align	4
	.sectionentsize	8
	.align		4
        /*0000*/ 	.word	0x00000000
	.align		4
        /*0004*/ 	.word	0xffffffff
	.align		4
        /*0008*/ 	.word	0x00000000
	.align		4
        /*000c*/ 	.word	0xfffffffe
	.align		4
        /*0010*/ 	.word	0x00000000
	.align		4
        /*0014*/ 	.word	0xfffffffd
	.align		4
        /*0018*/ 	.word	0x00000000
	.align		4
        /*001c*/ 	.word	0xfffffffc


//--------------------- .text._Z13conway_kernelPhS_S_ii --------------------------
	.section	.text._Z13conway_kernelPhS_S_ii,"ax",@progbits
	.align	128
        .global         _Z13conway_kernelPhS_S_ii
        .type           _Z13conway_kernelPhS_S_ii,@function
        .size           _Z13conway_kernelPhS_S_ii,(.L_x_3 - _Z13conway_kernelPhS_S_ii)
        .other          _Z13conway_kernelPhS_S_ii,@"STO_CUDA_ENTRY STV_DEFAULT"
_Z13conway_kernelPhS_S_ii:
.text._Z13conway_kernelPhS_S_ii:
[----:B------:R-:W-:Y:S01]  /*0000*/  LDC R1, c[0x0][0x37c] ;  /* 0x0000df00ff017b82 */ /* 0x000fe20000000800 */
[----:B------:R-:W0:Y:S01]  /*0010*/  S2R R0, SR_TID.X ;  /* 0x0000000000007919 */ /* 0x000e220000002100 */
[----:B------:R-:W1:Y:S06]  /*0020*/  LDCU UR7, c[0x0][0x360] ;  /* 0x00006c00ff0777ac */ /* 0x000e6c0008000800 */
[----:B------:R-:W0:Y:S01]  /*0030*/  S2UR UR4, SR_CTAID.X ;  /* 0x00000000000479c3 */ /* 0x000e220000002500 */
[----:B------:R-:W2:Y:S01]  /*0040*/  LDCU.64 UR8, c[0x0][0x380] ;  /* 0x00007000ff0877ac */ /* 0x000ea20008000a00 */
[----:B------:R-:W3:Y:S06]  /*0050*/  LDCU.64 UR10, c[0x0][0x358] ;  /* 0x00006b00ff0a77ac */ /* 0x000eec0008000a00 */
[----:B------:R-:W0:Y:S02]  /*0060*/  LDC R13, c[0x0][0x360] ;  /* 0x0000d800ff0d7b82 */ /* 0x000e240000000800 */
[----:B0-----:R-:W-:-:S04]  /*0070*/  IMAD R13, R13, UR4, R0 ;  /* 0x000000040d0d7c24 */ /* 0x001fc8000f8e0200 */
[----:B------:R-:W-:-:S05]  /*0080*/  IMAD.SHL.U32 R13, R13, 0x10, RZ ;  /* 0x000000100d0d7824 */ /* 0x000fca00078e00ff */
[----:B--2---:R-:W-:-:S04]  /*0090*/  IADD3 R4, P0, PT, R13, UR8, RZ ;  /* 0x000000080d047c10 */ /* 0x004fc8000ff1e0ff */
[----:B------:R-:W-:Y:S01]  /*00a0*/  LEA.HI.X.SX32 R5, R13, UR9, 0x1, P0 ;  /* 0x000000090d057c11 */ /* 0x000fe200080f0eff */
[----:B------:R-:W0:Y:S01]  /*00b0*/  S2UR UR6, SR_CgaCtaId ;  /* 0x00000000000679c3 */ /* 0x000e220000008800 */
[----:B------:R-:W2:Y:S03]  /*00c0*/  LDCU.64 UR8, c[0x0][0x398] ;  /* 0x00007300ff0877ac */ /* 0x000ea60008000a00 */
[----:B---3--:R-:W3:Y:S04]  /*00d0*/  LDG.E.U8 R3, desc[UR10][R4.64] ;  /* 0x0000000a04037981 */ /* 0x008ee8000c1e1100 */
[----:B------:R-:W4:Y:S01]  /*00e0*/  LDG.E.U8 R7, desc[UR10][R4.64+0xf] ;  /* 0x00000f0a04077981 */ /* 0x000f22000c1e1100 */
[----:B------:R-:W-:Y:S01]  /*00f0*/  UMOV UR5, 0x400 ;  /* 0x0000040000057882 */ /* 0x000fe20000000000 */
[----:B------:R-:W-:Y:S01]  /*0100*/  IMAD.SHL.U32 R2, R0, 0x2, RZ ;  /* 0x0000000200027824 */ /* 0x000fe200078e00ff */
[----:B--2---:R-:W-:-:S02]  /*0110*/  UIMAD UR4, UR9, UR8, URZ ;  /* 0x00000008090472a4 */ /* 0x004fc4000f8e02ff */
[----:B0-----:R-:W-:-:S04]  /*0120*/  ULEA UR5, UR6, UR5, 0x18 ;  /* 0x0000000506057291 */ /* 0x001fc8000f8ec0ff */
[----:B------:R-:W-:-:S05]  /*0130*/  ISETP.GE.AND P0, PT, R13, UR4, PT ;  /* 0x000000040d007c0c */ /* 0x000fca000bf06270 */
[----:B---3--:R0:W-:Y:S04]  /*0140*/  STS.U8 [R2+UR5], R3 ;  /* 0x0000000302007988 */ /* 0x0081e80008000005 */
[----:B----4-:R0:W-:Y:S01]  /*0150*/  STS.U8 [R2+UR5+0x1], R7 ;  /* 0x0000010702007988 */ /* 0x0101e20008000005 */
[----:B------:R-:W-:Y:S06]  /*0160*/  BAR.SYNC.DEFER_BLOCKING 0x0 ;  /* 0x0000000000007b1d */ /* 0x000fec0000010000 */
[----:B-1----:R-:W-:Y:S05]  /*0170*/  @P0 EXIT ;  /* 0x000000000000094d */ /* 0x002fea0003800000 */
[----:B------:R-:W-:Y:S02]  /*0180*/  USHF.R.S32.HI UR6, URZ, 0x1f, UR8 ;  /* 0x0000001fff067899 */ /* 0x000fe40008011408 */
[----:B------:R-:W1:Y:S01]  /*0190*/  I2F.U32.RP R14, UR8 ;  /* 0x00000008000e7d06 */ /* 0x000e620008209000 */
[----:B------:R-:W-:Y:S01]  /*01a0*/  ISETP.NE.U32.AND P3, PT, RZ, UR8, PT ;  /* 0x00000008ff007c0c */ /* 0x000fe2000bf65070 */
[----:B------:R-:W2:Y:S01]  /*01b0*/  LDCU.64 UR12, c[0x0][0x390] ;  /* 0x00007200ff0c77ac */ /* 0x000ea20008000a00 */
[----:B------:R-:W-:Y:S02]  /*01c0*/  IABS R15, R2 ;  /* 0x00000002000f7213 */ /* 0x000fe40000000000 */
[----:B------:R-:W-:Y:S01]  /*01d0*/  ISETP.GE.AND P4, PT, R2, RZ, PT ;  /* 0x000000ff0200720c */ /* 0x000fe20003f86270 */
[----:B------:R-:W-:Y:S01]  /*01e0*/  ULEA.HI UR6, UR6, UR8, URZ, 0x3 ;  /* 0x0000000806067291 */ /* 0x000fe2000f8f18ff */
[----:B------:R-:W3:Y:S03]  /*01f0*/  LDCU.128 UR16, c[0x0][0x380] ;  /* 0x00007000ff1077ac */ /* 0x000ee60008000c00 */
[----:B------:R-:W-:Y:S01]  /*0200*/  USHF.R.S32.HI UR6, URZ, 0x3, UR6 ;  /* 0x00000003ff067899 */ /* 0x000fe20008011406 */
[----:B-1----:R-:W-:Y:S05]  /*0210*/  MUFU.RCP R14, R14 ;  /* 0x0000000e000e7308 */ /* 0x002fea0000001000 */
[----:B0-----:R-:W-:Y:S01]  /*0220*/  IABS R3, UR6 ;  /* 0x0000000600037c13 */ /* 0x001fe20008000000 */
[----:B------:R-:W-:Y:S01]  /*0230*/  IMAD.U32 R7, RZ, RZ, UR6 ;  /* 0x00000006ff077e24 */ /* 0x000fe2000f8e00ff */
[----:B------:R-:W-:-:S02]  /*0240*/  IABS R8, UR6 ;  /* 0x0000000600087c13 */ /* 0x000fc40008000000 */
[----:B------:R-:W0:Y:S02]  /*0250*/  I2F.RP R5, R3 ;  /* 0x0000000300057306 */ /* 0x000e240000209400 */
[----:B------:R-:W-:Y:S01]  /*0260*/  IADD3 R4, PT, PT, R2, -0x1, R7 ;  /* 0xffffffff02047810 */ /* 0x000fe20007ffe007 */
[----:B------:R-:W-:Y:S02]  /*0270*/  IMAD.MOV R10, RZ, RZ, -R8 ;  /* 0x000000ffff0a7224 */ /* 0x000fe400078e0a08 */
[----:B------:R-:W-:Y:S01]  /*0280*/  IMAD.MOV.U32 R8, RZ, RZ, RZ ;  /* 0x000000ffff087224 */ /* 0x000fe200078e00ff */
[----:B------:R-:W-:Y:S02]  /*0290*/  ISETP.GE.AND P1, PT, R4, RZ, PT ;  /* 0x000000ff0400720c */ /* 0x000fe40003f26270 */
[----:B0-----:R-:W0:Y:S02]  /*02a0*/  MUFU.RCP R5, R5 ;  /* 0x0000000500057308 */ /* 0x001e240000001000 */
[----:B0-----:R-:W-:-:S06]  /*02b0*/  VIADD R9, R5, 0xffffffe ;  /* 0x0ffffffe05097836 */ /* 0x001fcc0000000000 */
[----:B------:R-:W0:Y:S02]  /*02c0*/  F2I.FTZ.U32.TRUNC.NTZ R9, R9 ;  /* 0x0000000900097305 */ /* 0x000e24000021f000 */
[----:B0-----:R-:W-:-:S04]  /*02d0*/  IMAD.MOV R6, RZ, RZ, -R9 ;  /* 0x000000ffff067224 */ /* 0x001fc800078e0a09 */
[----:B------:R-:W-:Y:S01]  /*02e0*/  IMAD R7, R6, R3, RZ ;  /* 0x0000000306077224 */ /* 0x000fe200078e02ff */
[----:B------:R-:W-:Y:S02]  /*02f0*/  IABS R6, R4 ;  /* 0x0000000400067213 */ /* 0x000fe40000000000 */
[----:B------:R-:W-:Y:S01]  /*0300*/  LOP3.LUT R4, RZ, UR6, RZ, 0x33, !PT ;  /* 0x00000006ff047c12 */ /* 0x000fe2000f8e33ff */
[----:B------:R-:W-:Y:S02]  /*0310*/  IMAD.HI.U32 R8, R9, R7, R8 ;  /* 0x0000000709087227 */ /* 0x000fe400078e0008 */
[----:B------:R-:W0:Y:S02]  /*0320*/  I2F.U32.RP R7, UR6 ;  /* 0x0000000600077d06 */ /* 0x000e240008209000 */
[----:B------:R-:W-:Y:S02]  /*0330*/  IMAD.MOV.U32 R9, RZ, RZ, R6 ;  /* 0x000000ffff097224 */ /* 0x000fe400078e0006 */
[----:B------:R-:W-:-:S02]  /*0340*/  IMAD.MOV.U32 R6, RZ, RZ, R10 ;  /* 0x000000ffff067224 */ /* 0x000fc400078e000a */
[----:B------:R-:W-:-:S04]  /*0350*/  IMAD.HI.U32 R5, R8, R9, RZ ;  /* 0x0000000908057227 */ /* 0x000fc800078e00ff */
[----:B------:R-:W-:Y:S02]  /*0360*/  IMAD R10, R5, R6, R9 ;  /* 0x00000006050a7224 */ /* 0x000fe400078e0209 */
[----:B------:R-:W-:-:S03]  /*0370*/  IMAD R5, RZ, RZ, -UR6 ;  /* 0x80000006ff057e24 */ /* 0x000fc6000f8e02ff */
[----:B------:R-:W-:Y:S01]  /*0380*/  ISETP.GT.U32.AND P0, PT, R3, R10, PT ;  /* 0x0000000a0300720c */ /* 0x000fe20003f04070 */
[----:B0-----:R-:W0:-:S12]  /*0390*/  MUFU.RCP R7, R7 ;  /* 0x0000000700077308 */ /* 0x001e180000001000 */
[----:B------:R-:W-:-:S05]  /*03a0*/  @!P0 IMAD.IADD R10, R10, 0x1, -R3 ;  /* 0x000000010a0a8824 */ /* 0x000fca00078e0a03 */
[----:B------:R-:W-:Y:S02]  /*03b0*/  ISETP.GT.U32.AND P0, PT, R3, R10, PT ;  /* 0x0000000a0300720c */ /* 0x000fe40003f04070 */
[----:B0-----:R-:W-:-:S06]  /*03c0*/  IADD3 R11, PT, PT, R7, 0xffffffe, RZ ;  /* 0x0ffffffe070b7810 */ /* 0x001fcc0007ffe0ff */
[----:B------:R-:W0:Y:S05]  /*03d0*/  F2I.FTZ.U32.TRUNC.NTZ R11, R11 ;  /* 0x0000000b000b7305 */ /* 0x000e2a000021f000 */
[----:B------:R-:W-:Y:S01]  /*03e0*/  @!P0 IMAD.IADD R10, R10, 0x1, -R3 ;  /* 0x000000010a0a8824 */ /* 0x000fe200078e0a03 */
[----:B------:R-:W-:-:S03]  /*03f0*/  ISETP.NE.AND P0, PT, RZ, UR6, PT ;  /* 0x00000006ff007c0c */ /* 0x000fc6000bf05270 */
[----:B------:R-:W-:Y:S02]  /*0400*/  @!P1 IMAD.MOV R10, RZ, RZ, -R10 ;  /* 0x000000ffff0a9224 */ /* 0x000fe400078e0a0a */
[----:B0-----:R-:W-:-:S03]  /*0410*/  IMAD R7, R5, R11, RZ ;  /* 0x0000000b05077224 */ /* 0x001fc600078e02ff */
[----:B------:R-:W-:Y:S01]  /*0420*/  SEL R5, R4, R10, !P0 ;  /* 0x0000000a04057207 */ /* 0x000fe20004000000 */
[----:B------:R-:W-:-:S04]  /*0430*/  IMAD.MOV.U32 R10, RZ, RZ, RZ ;  /* 0x000000ffff0a7224 */ /* 0x000fc800078e00ff */
[----:B------:R-:W-:-:S04]  /*0440*/  IMAD.HI.U32 R12, R11, R7, R10 ;  /* 0x000000070b0c7227 */ /* 0x000fc800078e000a */
[----:B------:R-:W-:-:S04]  /*0450*/  VIADD R7, R5, 0x1 ;  /* 0x0000000105077836 */ /* 0x000fc80000000000 */
[----:B------:R-:W-:-:S04]  /*0460*/  IMAD.HI.U32 R9, R12, R7, RZ ;  /* 0x000000070c097227 */ /* 0x000fc800078e00ff */
[----:B------:R-:W-:-:S04]  /*0470*/  IMAD.MOV R10, RZ, RZ, -R9 ;  /* 0x000000ffff0a7224 */ /* 0x000fc800078e0a09 */
[----:B------:R-:W-:Y:S02]  /*0480*/  IMAD R7, R10, UR6, R7 ;  /* 0x000000060a077c24 */ /* 0x000fe4000f8e0207 */
[----:B------:R-:W-:-:S03]  /*0490*/  VIADD R10, R14, 0xffffffe ;  /* 0x0ffffffe0e0a7836 */ /* 0x000fc60000000000 */
[----:B------:R-:W-:Y:S01]  /*04a0*/  ISETP.GE.U32.AND P1, PT, R7, UR6, PT ;  /* 0x0000000607007c0c */ /* 0x000fe2000bf26070 */
[----:B------:R0:W1:Y:S02]  /*04b0*/  F2I.FTZ.U32.TRUNC.NTZ R11, R10 ;  /* 0x0000000a000b7305 */ /* 0x000064000021f000 */
[----:B0-----:R-:W-:-:S10]  /*04c0*/  IMAD.MOV.U32 R10, RZ, RZ, RZ ;  /* 0x000000ffff0a7224 */ /* 0x001fd400078e00ff */
[----:B------:R-:W-:Y:S01]  /*04d0*/  @P1 VIADD R7, R7, -UR6 ;  /* 0x8000000607071c36 */ /* 0x000fe20008000000 */
[----:B------:R-:W-:Y:S01]  /*04e0*/  ISETP.NE.U32.AND P1, PT, RZ, UR6, PT ;  /* 0x00000006ff007c0c */ /* 0x000fe2000bf25070 */
[----:B-1----:R-:W-:-:S03]  /*04f0*/  IMAD.MOV R9, RZ, RZ, -R11 ;  /* 0x000000ffff097224 */ /* 0x002fc600078e0a0b */
[----:B------:R-:W-:Y:S01]  /*0500*/  ISETP.GE.U32.AND P2, PT, R7, UR6, PT ;  /* 0x0000000607007c0c */ /* 0x000fe2000bf46070 */
[----:B------:R-:W-:-:S04]  /*0510*/  IMAD R9, R9, UR8, RZ ;  /* 0x0000000809097c24 */ /* 0x000fc8000f8e02ff */
[----:B------:R-:W-:-:S04]  /*0520*/  IMAD.HI.U32 R14, R11, R9, R10 ;  /* 0x000000090b0e7227 */ /* 0x000fc800078e000a */
[----:B------:R-:W-:-:S04]  /*0530*/  IMAD.HI.U32 R11, R8, R15, RZ ;  /* 0x0000000f080b7227 */ /* 0x000fc800078e00ff */
[----:B------:R-:W-:Y:S01]  /*0540*/  @P2 IADD3 R7, PT, PT, R7, -UR6, RZ ;  /* 0x8000000607072c10 */ /* 0x000fe2000fffe0ff */
[----:B------:R-:W-:-:S03]  /*0550*/  IMAD R6, R11, R6, R15 ;  /* 0x000000060b067224 */ /* 0x000fc600078e020f */
[----:B------:R-:W-:-:S05]  /*0560*/  SEL R7, R4, R7, !P1 ;  /* 0x0000000704077207 */ /* 0x000fca0004800000 */
[----:B------:R-:W-:-:S04]  /*0570*/  VIADD R9, R7, 0x1 ;  /* 0x0000000107097836 */ /* 0x000fc80000000000 */
[----:B------:R-:W-:-:S04]  /*0580*/  IMAD.HI.U32 R14, R14, R9, RZ ;  /* 0x000000090e0e7227 */ /* 0x000fc800078e00ff */
[----:B------:R-:W-:-:S04]  /*0590*/  IMAD.MOV R14, RZ, RZ, -R14 ;  /* 0x000000ffff0e7224 */ /* 0x000fc800078e0a0e */
[----:B------:R-:W-:-:S05]  /*05a0*/  IMAD R9, R14, UR8, R9 ;  /* 0x000000080e097c24 */ /* 0x000fca000f8e0209 */
[----:B------:R-:W-:-:S13]  /*05b0*/  ISETP.GE.U32.AND P2, PT, R9, UR8, PT ;  /* 0x0000000809007c0c */ /* 0x000fda000bf46070 */
[----:B------:R-:W-:-:S05]  /*05c0*/  @P2 VIADD R9, R9, -UR8 ;  /* 0x8000000809092c36 */ /* 0x000fca0008000000 */
[----:B------:R-:W-:-:S13]  /*05d0*/  ISETP.GE.U32.AND P2, PT, R9, UR8, PT ;  /* 0x0000000809007c0c */ /* 0x000fda000bf46070 */
[----:B------:R-:W-:Y:S01]  /*05e0*/  @P2 VIADD R9, R9, -UR8 ;  /* 0x8000000809092c36 */ /* 0x000fe20008000000 */
[----:B------:R-:W-:Y:S01]  /*05f0*/  @!P3 LOP3.LUT R9, RZ, UR8, RZ, 0x33, !PT ;  /* 0x00000008ff09bc12 */ /* 0x000fe2000f8e33ff */
[----:B------:R-:W0:Y:S01]  /*0600*/  LDCU UR8, c[0x0][0x370] ;  /* 0x00006e00ff0877ac */ /* 0x000e220008000800 */
[----:B------:R-:W-:-:S03]  /*0610*/  ISETP.GT.U32.AND P2, PT, R3, R6, PT ;  /* 0x000000060300720c */ /* 0x000fc60003f44070 */
[----:B------:R-:W-:-:S04]  /*0620*/  VIADD R11, R9, 0x1 ;  /* 0x00000001090b7836 */ /* 0x000fc80000000000 */
[----:B------:R-:W-:-:S04]  /*0630*/  IMAD.HI.U32 R12, R12, R11, RZ ;  /* 0x0000000b0c0c7227 */ /* 0x000fc800078e00ff */
[----:B------:R-:W-:Y:S02]  /*0640*/  IMAD.MOV R12, RZ, RZ, -R12 ;  /* 0x000000ffff0c7224 */ /* 0x000fe400078e0a0c */
[----:B------:R-:W-:Y:S02]  /*0650*/  @!P2 IMAD.IADD R6, R6, 0x1, -R3 ;  /* 0x000000010606a824 */ /* 0x000fe400078e0a03 */
[----:B------:R-:W-:Y:S01]  /*0660*/  IMAD R15, R12, UR6, R11 ;  /* 0x000000060c0f7c24 */ /* 0x000fe2000f8e020b */
[----:B0-----:R-:W-:Y:S02]  /*0670*/  UIMAD UR7, UR7, UR8, URZ ;  /* 0x00000008070772a4 */ /* 0x001fe4000f8e02ff */
[----:B------:R-:W-:Y:S02]  /*0680*/  ISETP.GT.U32.AND P3, PT, R3, R6, PT ;  /* 0x000000060300720c */ /* 0x000fe40003f64070 */
[----:B------:R-:W-:-:S11]  /*0690*/  ISETP.GE.U32.AND P2, PT, R15, UR6, PT ;  /* 0x000000060f007c0c */ /* 0x000fd6000bf46070 */
[----:B------:R-:W-:Y:S02]  /*06a0*/  @!P3 IMAD.IADD R6, R6, 0x1, -R3 ;  /* 0x000000010606b824 */ /* 0x000fe400078e0a03 */
[----:B------:R-:W-:Y:S02]  /*06b0*/  @P2 IADD3 R15, PT, PT, R15, -UR6, RZ ;  /* 0x800000060f0f2c10 */ /* 0x000fe4000fffe0ff */
[----:B------:R-:W-:Y:S02]  /*06c0*/  @!P4 IMAD.MOV R6, RZ, RZ, -R6 ;  /* 0x000000ffff06c224 */ /* 0x000fe400078e0a06 */
[----:B------:R-:W-:-:S03]  /*06d0*/  ISETP.GE.U32.AND P2, PT, R15, UR6, PT ;  /* 0x000000060f007c0c */ /* 0x000fc6000bf46070 */
[----:B------:R-:W-:-:S05]  /*06e0*/  SEL R3, R4, R6, !P0 ;  /* 0x0000000604037207 */ /* 0x000fca0004000000 */
[----:B------:R-:W-:-:S05]  /*06f0*/  IMAD.IADD R6, R2, 0x1, -R3 ;  /* 0x0000000102067824 */ /* 0x000fca00078e0a03 */
[----:B------:R-:W-:Y:S01]  /*0700*/  @P2 VIADD R15, R15, -UR6 ;  /* 0x800000060f0f2c36 */ /* 0x000fe20008000000 */
[----:B------:R-:W-:Y:S02]  /*0710*/  IADD3 R8, PT, PT, R6, UR5, R5 ;  /* 0x0000000506087c10 */ /* 0x000fe4000fffe005 */
[--C-:B------:R-:W-:Y:S02]  /*0720*/  IADD3 R11, PT, PT, R7, UR5, R6.reuse ;  /* 0x00000005070b7c10 */ /* 0x100fe4000fffe006 */
[----:B------:R-:W-:Y:S01]  /*0730*/  SEL R17, R4, R15, !P1 ;  /* 0x0000000f04117207 */ /* 0x000fe20004800000 */
[----:B------:R0:W-:Y:S01]  /*0740*/  LDS.U8 R14, [R8] ;  /* 0x00000000080e7984 */ /* 0x0001e20000000000 */
[--C-:B------:R-:W-:Y:S01]  /*0750*/  IADD3 R2, PT, PT, R9, UR5, R6.reuse ;  /* 0x0000000509027c10 */ /* 0x100fe2000fffe006 */
[C---:B------:R-:W-:Y:S01]  /*0760*/  VIADD R4, R6.reuse, -UR6 ;  /* 0x8000000606047c36 */ /* 0x040fe20008000000 */
[----:B------:R-:W-:Y:S01]  /*0770*/  IADD3 R3, PT, PT, R17, UR5, R6 ;  /* 0x0000000511037c10 */ /* 0x000fe2000fffe006 */
[----:B------:R1:W4:Y:S01]  /*0780*/  LDS.U8 R15, [R11] ;  /* 0x000000000b0f7984 */ /* 0x0003220000000000 */
[----:B------:R-:W-:-:S02]  /*0790*/  VIADD R6, R6, UR6 ;  /* 0x0000000606067c36 */ /* 0x000fc40008000000 */
[----:B------:R-:W-:Y:S01]  /*07a0*/  LOP3.LUT R10, R4, 0x1ff, RZ, 0xc0, !PT ;  /* 0x000001ff040a7812 */ /* 0x000fe200078ec0ff */
[----:B------:R-:W2:Y:S02]  /*07b0*/  LDS.U8 R2, [R2] ;  /* 0x0000000002027984 */ /* 0x000ea40000000000 */
[----:B------:R-:W-:Y:S02]  /*07c0*/  LOP3.LUT R12, R6, 0x1ff, RZ, 0xc0, !PT ;  /* 0x000001ff060c7812 */ /* 0x000fe400078ec0ff */
[----:B------:R-:W2:Y:S01]  /*07d0*/  LDS.U8 R3, [R3] ;  /* 0x0000000003037984 */ /* 0x000ea20000000000 */
[C---:B------:R-:W-:Y:S02]  /*07e0*/  IADD3 R4, PT, PT, R10.reuse, UR5, R5 ;  /* 0x000000050a047c10 */ /* 0x040fe4000fffe005 */
[----:B------:R-:W-:Y:S02]  /*07f0*/  IADD3 R6, PT, PT, R10, UR5, R7 ;  /* 0x000000050a067c10 */ /* 0x000fe4000fffe007 */
[----:B0-----:R-:W-:-:S02]  /*0800*/  IADD3 R8, PT, PT, R9, UR5, R10 ;  /* 0x0000000509087c10 */ /* 0x001fc4000fffe00a */
[C---:B------:R-:W-:Y:S02]  /*0810*/  IADD3 R5, PT, PT, R12.reuse, UR5, R5 ;  /* 0x000000050c057c10 */ /* 0x040fe4000fffe005 */
[----:B------:R-:W-:Y:S02]  /*0820*/  IADD3 R7, PT, PT, R12, UR5, R7 ;  /* 0x000000050c077c10 */ /* 0x000fe4000fffe007 */
[--C-:B------:R-:W-:Y:S02]  /*0830*/  IADD3 R9, PT, PT, R9, UR5, R12.reuse ;  /* 0x0000000509097c10 */ /* 0x100fe4000fffe00c */
[C---:B-1----:R-:W-:Y:S02]  /*0840*/  IADD3 R11, PT, PT, R17.reuse, UR5, R12 ;  /* 0x00000005110b7c10 */ /* 0x042fe4000fffe00c */
[----:B------:R-:W-:Y:S01]  /*0850*/  IADD3 R10, PT, PT, R17, UR5, R10 ;  /* 0x00000005110a7c10 */ /* 0x000fe2000fffe00a */
[----:B---34-:R-:W-:-:S07]  /*0860*/  IMAD R12, R14, 0x100, R15 ;  /* 0x000001000e0c7824 */ /* 0x018fce00078e020f */
.L_x_1:
[----:B------:R-:W0:Y:S01]  /*0870*/  LDC R14, c[0x0][0x398] ;  /* 0x0000e600ff0e7b82 */ /* 0x000e220000000800 */
[C---:B------:R-:W-:Y:S01]  /*0880*/  ISETP.GE.AND P3, PT, R13.reuse, RZ, PT ;  /* 0x000000ff0d00720c */ /* 0x040fe20003f66270 */
[----:B------:R-:W-:Y:S01]  /*0890*/  UIADD3 UR5, UPT, UPT, -UR6, 0x100, URZ ;  /* 0x0000010006057890 */ /* 0x000fe2000fffe1ff */
[----:B------:R-:W-:Y:S02]  /*08a0*/  LOP3.LUT R27, RZ, UR4, RZ, 0x33, !PT ;  /* 0x00000004ff1b7c12 */ /* 0x000fe4000f8e33ff */
[----:B0-----:R-:W-:Y:S01]  /*08b0*/  IABS R15, R14 ;  /* 0x0000000e000f7213 */ /* 0x001fe20000000000 */
[----:B------:R-:W0:Y:S01]  /*08c0*/  I2F.U32.RP R23, R14 ;  /* 0x0000000e00177306 */ /* 0x000e220000209000 */
[----:B------:R-:W-:-:S04]  /*08d0*/  IADD3 R18, PT, PT, R13, -0x1, R14 ;  /* 0xffffffff0d127810 */ /* 0x000fc80007ffe00e */
[----:B------:R-:W-:-:S03]  /*08e0*/  IABS R22, R18 ;  /* 0x0000001200167213 */ /* 0x000fc60000000000 */
[----:B------:R-:W1:Y:S08]  /*08f0*/  I2F.RP R19, R15 ;  /* 0x0000000f00137306 */ /* 0x000e700000209400 */
[----:B0-----:R-:W-:Y:S08]  /*0900*/  MUFU.RCP R23, R23 ;  /* 0x0000001700177308 */ /* 0x001ff00000001000 */
[----:B-1----:R-:W0:Y:S02]  /*0910*/  MUFU.RCP R19, R19 ;  /* 0x0000001300137308 */ /* 0x002e240000001000 */
[----:B0-----:R-:W-:-:S06]  /*0920*/  VIADD R16, R19, 0xffffffe ;  /* 0x0ffffffe13107836 */ /* 0x001fcc0000000000 */
[----:B------:R0:W1:Y:S02]  /*0930*/  F2I.FTZ.U32.TRUNC.NTZ R17, R16 ;  /* 0x0000001000117305 */ /* 0x000064000021f000 */
[----:B0-----:R-:W-:Y:S02]  /*0940*/  IMAD.MOV.U32 R16, RZ, RZ, RZ ;  /* 0x000000ffff107224 */ /* 0x001fe400078e00ff */
[----:B-1----:R-:W-:-:S04]  /*0950*/  IMAD.MOV R20, RZ, RZ, -R17 ;  /* 0x000000ffff147224 */ /* 0x002fc800078e0a11 */
[----:B------:R-:W-:Y:S01]  /*0960*/  IMAD R21, R20, R15, RZ ;  /* 0x0000000f14157224 */ /* 0x000fe200078e02ff */
[----:B------:R-:W-:-:S03]  /*0970*/  IABS R20, R13 ;  /* 0x0000000d00147213 */ /* 0x000fc60000000000 */
[----:B------:R-:W-:Y:S02]  /*0980*/  IMAD.HI.U32 R17, R17, R21, R16 ;  /* 0x0000001511117227 */ /* 0x000fe400078e0010 */
[----:B------:R-:W0:Y:S04]  /*0990*/  I2F.U32.RP R21, UR4 ;  /* 0x0000000400157d06 */ /* 0x000e280008209000 */
[----:B------:R-:W-:-:S04]  /*09a0*/  IMAD.HI.U32 R16, R17, R20, RZ ;  /* 0x0000001411107227 */ /* 0x000fc800078e00ff */
[----:B------:R-:W-:Y:S01]  /*09b0*/  IMAD.HI.U32 R17, R17, R22, RZ ;  /* 0x0000001611117227 */ /* 0x000fe200078e00ff */
[----:B------:R-:W-:-:S03]  /*09c0*/  IADD3 R16, PT, PT, -R16, RZ, RZ ;  /* 0x000000ff10107210 */ /* 0x000fc60007ffe1ff */
[----:B------:R-:W-:Y:S02]  /*09d0*/  IMAD.MOV R17, RZ, RZ, -R17 ;  /* 0x000000ffff117224 */ /* 0x000fe400078e0a11 */
[C---:B------:R-:W-:Y:S01]  /*09e0*/  IMAD R20, R15.reuse, R16, R20 ;  /* 0x000000100f147224 */ /* 0x040fe200078e0214 */
[----:B0-----:R-:W0:Y:S01]  /*09f0*/  MUFU.RCP R21, R21 ;  /* 0x0000001500157308 */ /* 0x001e220000001000 */
[----:B------:R-:W-:Y:S02]  /*0a00*/  IMAD R16, R15, R17, R22 ;  /* 0x000000110f107224 */ /* 0x000fe400078e0216 */
[----:B------:R-:W-:Y:S01]  /*0a10*/  VIADD R17, R23, 0xffffffe ;  /* 0x0ffffffe17117836 */ /* 0x000fe20000000000 */
[C---:B------:R-:W-:Y:S02]  /*0a20*/  ISETP.GT.U32.AND P1, PT, R15.reuse, R20, PT ;  /* 0x000000140f00720c */ /* 0x040fe40003f24070 */
[----:B------:R-:W-:-:S03]  /*0a30*/  ISETP.GT.U32.AND P0, PT, R15, R16, PT ;  /* 0x000000100f00720c */ /* 0x000fc60003f04070 */
[----:B------:R-:W1:Y:S08]  /*0a40*/  F2I.FTZ.U32.TRUNC.NTZ R17, R17 ;  /* 0x0000001100117305 */ /* 0x000e70000021f000 */
[--C-:B------:R-:W-:Y:S01]  /*0a50*/  @!P1 IMAD.IADD R20, R20, 0x1, -R15.reuse ;  /* 0x0000000114149824 */ /* 0x100fe200078e0a0f */
[----:B------:R-:W-:Y:S01]  /*0a60*/  ISETP.GE.AND P1, PT, R18, RZ, PT ;  /* 0x000000ff1200720c */ /* 0x000fe20003f26270 */
[----:B------:R-:W-:-:S02]  /*0a70*/  @!P0 IMAD.IADD R16, R16, 0x1, -R15 ;  /* 0x0000000110108824 */ /* 0x000fc400078e0a0f */
[----:B0-----:R-:W-:Y:S01]  /*0a80*/  VIADD R19, R21, 0xffffffe ;  /* 0x0ffffffe15137836 */ /* 0x001fe20000000000 */
[C---:B------:R-:W-:Y:S01]  /*0a90*/  ISETP.GT.U32.AND P2, PT, R15.reuse, R20, PT ;  /* 0x000000140f00720c */ /* 0x040fe20003f44070 */
[----:B------:R-:W-:Y:S01]  /*0aa0*/  IMAD R21, RZ, RZ, -UR4 ;  /* 0x80000004ff157e24 */ /* 0x000fe2000f8e02ff */
[----:B------:R-:W-:Y:S01]  /*0ab0*/  ISETP.GT.U32.AND P0, PT, R15, R16, PT ;  /* 0x000000100f00720c */ /* 0x000fe20003f04070 */
[----:B------:R-:W-:Y:S02]  /*0ac0*/  IMAD.MOV.U32 R18, RZ, RZ, RZ ;  /* 0x000000ffff127224 */ /* 0x000fe400078e00ff */
[----:B------:R-:W0:Y:S01]  /*0ad0*/  F2I.FTZ.U32.TRUNC.NTZ R19, R19 ;  /* 0x0000001300137305 */ /* 0x000e22000021f000 */
[----:B-1----:R-:W-:-:S04]  /*0ae0*/  IMAD.MOV R25, RZ, RZ, -R17 ;  /* 0x000000ffff197224 */ /* 0x002fc800078e0a11 */
[----:B------:R-:W-:-:S03]  /*0af0*/  IMAD R25, R25, R14, RZ ;  /* 0x0000000e19197224 */ /* 0x000fc600078e02ff */
[--C-:B------:R-:W-:Y:S02]  /*0b00*/  @!P2 IMAD.IADD R20, R20, 0x1, -R15.reuse ;  /* 0x000000011414a824 */ /* 0x100fe400078e0a0f */
[----:B------:R-:W-:Y:S01]  /*0b10*/  @!P0 IMAD.IADD R16, R16, 0x1, -R15 ;  /* 0x0000000110108824 */ /* 0x000fe200078e0a0f */
[----:B------:R-:W-:Y:S02]  /*0b20*/  ISETP.NE.AND P0, PT, R14, RZ, PT ;  /* 0x000000ff0e00720c */ /* 0x000fe40003f05270 */
[----:B------:R-:W-:Y:S01]  /*0b30*/  LOP3.LUT R15, RZ, R14, RZ, 0x33, !PT ;  /* 0x0000000eff0f7212 */ /* 0x000fe200078e33ff */
[----:B------:R-:W-:Y:S01]  /*0b40*/  @!P1 IMAD.MOV R16, RZ, RZ, -R16 ;  /* 0x000000ffff109224 */ /* 0x000fe200078e0a10 */
[----:B------:R-:W-:Y:S01]  /*0b50*/  @!P3 IADD3 R20, PT, PT, -R20, RZ, RZ ;  /* 0x000000ff1414b210 */ /* 0x000fe20007ffe1ff */
[----:B0-----:R-:W-:Y:S01]  /*0b60*/  IMAD R21, R21, R19, RZ ;  /* 0x0000001315157224 */ /* 0x001fe200078e02ff */
[----:B------:R-:W-:Y:S02]  /*0b70*/  ISETP.GE.AND P1, PT, R0, UR5, PT ;  /* 0x0000000500007c0c */ /* 0x000fe4000bf26270 */
[----:B------:R-:W-:Y:S01]  /*0b80*/  SEL R20, R15, R20, !P0 ;  /* 0x000000140f147207 */ /* 0x000fe20004000000 */
[----:B------:R-:W-:Y:S01]  /*0b90*/  IMAD.HI.U32 R19, R19, R21, R18 ;  /* 0x0000001513137227 */ /* 0x000fe200078e0012 */
[----:B------:R-:W-:-:S02]  /*0ba0*/  SEL R21, R15, R16, !P0 ;  /* 0x000000100f157207 */ /* 0x000fc40004000000 */
[----:B------:R-:W-:Y:S01]  /*0bb0*/  ISETP.GT.AND P0, PT, R0, UR6, PT ;  /* 0x0000000600007c0c */ /* 0x000fe2000bf04270 */
[----:B------:R-:W-:Y:S02]  /*0bc0*/  IMAD.MOV.U32 R16, RZ, RZ, RZ ;  /* 0x000000ffff107224 */ /* 0x000fe400078e00ff */
[----:B------:R-:W-:Y:S02]  /*0bd0*/  IMAD.IADD R23, R13, 0x1, -R20 ;  /* 0x000000010d177824 */ /* 0x000fe400078e0a14 */
[----:B------:R-:W-:-:S03]  /*0be0*/  IMAD.HI.U32 R22, R17, R25, R16 ;  /* 0x0000001911167227 */ /* 0x000fc600078e0010 */
[--C-:B------:R-:W-:Y:S01]  /*0bf0*/  IADD3 R16, PT, PT, R23, UR4, -R14.reuse ;  /* 0x0000000417107c10 */ /* 0x100fe2000fffe80e */
[----:B------:R-:W-:Y:S02]  /*0c00*/  VIADD R25, R21, 0x1 ;  /* 0x0000000115197836 */ /* 0x000fe40000000000 */
[----:B------:R-:W-:Y:S02]  /*0c10*/  IMAD.IADD R18, R23, 0x1, R14 ;  /* 0x0000000117127824 */ /* 0x000fe400078e020e */
[----:B------:R-:W-:-:S04]  /*0c20*/  IMAD.HI.U32 R20, R22, R25, RZ ;  /* 0x0000001916147227 */ /* 0x000fc800078e00ff */
[----:B------:R-:W-:-:S04]  /*0c30*/  IMAD.HI.U32 R17, R19, R16, RZ ;  /* 0x0000001013117227 */ /* 0x000fc800078e00ff */
[----:B------:R-:W-:-:S04]  /*0c40*/  IMAD.HI.U32 R19, R19, R18, RZ ;  /* 0x0000001213137227 */ /* 0x000fc800078e00ff */
[----:B------:R-:W-:Y:S02]  /*0c50*/  IMAD.MOV R20, RZ, RZ, -R20 ;  /* 0x000000ffff147224 */ /* 0x000fe400078e0a14 */
[----:B------:R-:W-:Y:S02]  /*0c60*/  IMAD.MOV R17, RZ, RZ, -R17 ;  /* 0x000000ffff117224 */ /* 0x000fe400078e0a11 */
[----:B------:R-:W-:Y:S02]  /*0c70*/  IMAD.MOV R19, RZ, RZ, -R19 ;  /* 0x000000ffff137224 */ /* 0x000fe400078e0a13 */
[----:B------:R-:W-:Y:S02]  /*0c80*/  IMAD R25, R14, R20, R25 ;  /* 0x000000140e197224 */ /* 0x000fe400078e0219 */
[----:B------:R-:W-:Y:S02]  /*0c90*/  IMAD R24, R17, UR4, R16 ;  /* 0x0000000411187c24 */ /* 0x000fe4000f8e0210 */
[----:B------:R-:W-:Y:S01]  /*0ca0*/  IMAD R26, R19, UR4, R18 ;  /* 0x00000004131a7c24 */ /* 0x000fe2000f8e0212 */
[----:B------:R-:W-:Y:S01]  /*0cb0*/  ISETP.GE.U32.AND P4, PT, R25, R14, PT ;  /* 0x0000000e1900720c */ /* 0x000fe20003f86070 */
[----:B------:R-:W0:Y:S01]  /*0cc0*/  @!P0 LDC.64 R16, c[0x0][0x380] ;  /* 0x0000e000ff108b82 */ /* 0x000e220000000a00 */
[----:B------:R-:W-:-:S02]  /*0cd0*/  ISETP.GE.U32.AND P2, PT, R24, UR4, PT ;  /* 0x0000000418007c0c */ /* 0x000fc4000bf46070 */
[----:B------:R-:W-:-:S05]  /*0ce0*/  ISETP.GE.U32.AND P3, PT, R26, UR4, PT ;  /* 0x000000041a007c0c */ /* 0x000fca000bf66070 */
[----:B------:R-:W1:Y:S04]  /*0cf0*/  @P1 LDC.64 R18, c[0x0][0x380] ;  /* 0x0000e000ff121b82 */ /* 0x000e680000000a00 */
[----:B------:R-:W-:Y:S01]  /*0d00*/  @P4 IMAD.IADD R25, R25, 0x1, -R14 ;  /* 0x0000000119194824 */ /* 0x000fe200078e0a0e */
[----:B------:R-:W-:Y:S02]  /*0d10*/  ISETP.NE.U32.AND P4, PT, RZ, UR4, PT ;  /* 0x00000004ff007c0c */ /* 0x000fe4000bf85070 */
[----:B------:R-:W-:Y:S01]  /*0d20*/  @P2 IADD3 R24, PT, PT, R24, -UR4, RZ ;  /* 0x8000000418182c10 */ /* 0x000fe2000fffe0ff */
[----:B------:R-:W-:Y:S01]  /*0d30*/  @P3 VIADD R26, R26, -UR4 ;  /* 0x800000041a1a3c36 */ /* 0x000fe20008000000 */
[----:B------:R-:W-:Y:S02]  /*0d40*/  ISETP.GE.U32.AND P6, PT, R25, R14, PT ;  /* 0x0000000e1900720c */ /* 0x000fe40003fc6070 */
[----:B------:R-:W-:-:S02]  /*0d50*/  ISETP.GE.U32.AND P3, PT, R24, UR4, PT ;  /* 0x0000000418007c0c */ /* 0x000fc4000bf66070 */
[----:B------:R-:W-:Y:S02]  /*0d60*/  ISETP.GE.U32.AND P5, PT, R26, UR4, PT ;  /* 0x000000041a007c0c */ /* 0x000fe4000bfa6070 */
[----:B------:R-:W-:-:S07]  /*0d70*/  ISETP.NE.U32.AND P2, PT, R14, RZ, PT ;  /* 0x000000ff0e00720c */ /* 0x000fce0003f45070 */
[----:B------:R-:W-:Y:S02]  /*0d80*/  @P6 IMAD.IADD R25, R25, 0x1, -R14 ;  /* 0x0000000119196824 */ /* 0x000fe400078e0a0e */
[----:B------:R-:W-:Y:S02]  /*0d90*/  @P3 VIADD R24, R24, -UR4 ;  /* 0x8000000418183c36 */ /* 0x000fe40008000000 */
[----:B------:R-:W-:Y:S01]  /*0da0*/  @P5 VIADD R26, R26, -UR4 ;  /* 0x800000041a1a5c36 */ /* 0x000fe20008000000 */
[----:B------:R-:W-:Y:S02]  /*0db0*/  SEL R25, R15, R25, !P2 ;  /* 0x000000190f197207 */ /* 0x000fe40005000000 */
[C---:B------:R-:W-:Y:S02]  /*0dc0*/  SEL R24, R27.reuse, R24, !P4 ;  /* 0x000000181b187207 */ /* 0x040fe40006000000 */
[----:B------:R-:W-:-:S03]  /*0dd0*/  SEL R26, R27, R26, !P4 ;  /* 0x0000001a1b1a7207 */ /* 0x000fc60006000000 */
[--C-:B------:R-:W-:Y:S02]  /*0de0*/  @!P0 IMAD.IADD R27, R24, 0x1, R25.reuse ;  /* 0x00000001181b8824 */ /* 0x100fe400078e0219 */
[C---:B------:R-:W-:Y:S02]  /*0df0*/  @!P0 IMAD.IADD R29, R21.reuse, 0x1, R24 ;  /* 0x00000001151d8824 */ /* 0x040fe400078e0218 */
[----:B------:R-:W-:Y:S01]  /*0e00*/  @P1 IMAD.IADD R21, R21, 0x1, R26 ;  /* 0x0000000115151824 */ /* 0x000fe200078e021a */
[-C--:B0-----:R-:W-:Y:S01]  /*0e10*/  @!P0 IADD3 R20, P4, PT, R27, R16.reuse, RZ ;  /* 0x000000101b148210 */ /* 0x081fe20007f9e0ff */
[----:B------:R-:W-:Y:S01]  /*0e20*/  @P1 IMAD.IADD R27, R26, 0x1, R25 ;  /* 0x000000011a1b1824 */ /* 0x000fe200078e0219 */
[----:B------:R-:W-:Y:S02]  /*0e30*/  @!P0 IADD3 R28, P3, PT, R29, R16, RZ ;  /* 0x000000101d1c8210 */ /* 0x000fe40007f7e0ff */
[----:B-1----:R-:W-:Y:S01]  /*0e40*/  @P1 IADD3 R16, P5, PT, R21, R18, RZ ;  /* 0x0000001215101210 */ /* 0x002fe20007fbe0ff */
[----:B------:R-:W-:Y:S01]  /*0e50*/  @!P0 IMAD.X R21, RZ, RZ, R17, P4 ;  /* 0x000000ffff158224 */ /* 0x000fe200020e0611 */
[----:B------:R-:W-:-:S02]  /*0e60*/  @!P0 IADD3.X R29, PT, PT, RZ, R17, RZ, P3, !PT ;  /* 0x00000011ff1d8210 */ /* 0x000fc40001ffe4ff */
[----:B------:R-:W-:Y:S01]  /*0e70*/  @P1 IADD3 R18, P3, PT, R27, R18, RZ ;  /* 0x000000121b121210 */ /* 0x000fe20007f7e0ff */
[--C-:B------:R-:W-:Y:S01]  /*0e80*/  @P1 IMAD.X R17, RZ, RZ, R19.reuse, P5 ;  /* 0x000000ffff111224 */ /* 0x100fe200028e0613 */
[----:B------:R-:W3:Y:S03]  /*0e90*/  @!P0 LDG.E.U8 R30, desc[UR10][R20.64] ;  /* 0x0000000a141e8981 */ /* 0x000ee6000c1e1100 */
[----:B------:R-:W-:Y:S01]  /*0ea0*/  @P1 IMAD.X R19, RZ, RZ, R19, P3 ;  /* 0x000000ffff131224 */ /* 0x000fe200018e0613 */
[----:B------:R-:W4:Y:S04]  /*0eb0*/  @!P0 LDG.E.U8 R27, desc[UR10][R28.64] ;  /* 0x0000000a1c1b8981 */ /* 0x000f28000c1e1100 */
[----:B------:R-:W5:Y:S04]  /*0ec0*/  @P1 LDG.E.U8 R31, desc[UR10][R16.64] ;  /* 0x0000000a101f1981 */ /* 0x000f68000c1e1100 */
[----:B------:R-:W2:Y:S01]  /*0ed0*/  @P1 LDG.E.U8 R32, desc[UR10][R18.64] ;  /* 0x0000000a12201981 */ /* 0x000ea2000c1e1100 */
[----:B------:R-:W-:-:S03]  /*0ee0*/  IMAD.MOV.U32 R33, RZ, RZ, R12 ;  /* 0x000000ffff217224 */ /* 0x000fc600078e000c */
[----:B------:R-:W3:Y:S04]  /*0ef0*/  @P0 LDS.U8 R30, [R6] ;  /* 0x00000000061e0984 */ /* 0x000ee80000000000 */
[----:B------:R-:W4:Y:S04]  /*0f00*/  @P0 LDS.U8 R27, [R4] ;  /* 0x00000000041b0984 */ /* 0x000f280000000000 */
[----:B------:R-:W5:Y:S04]  /*0f10*/  @!P1 LDS.U8 R31, [R5] ;  /* 0x00000000051f9984 */ /* 0x000f680000000000 */
[----:B------:R-:W2:Y:S01]  /*0f20*/  @!P1 LDS.U8 R32, [R7] ;  /* 0x0000000007209984 */ /* 0x000ea20000000000 */
[----:B---3--:R-:W-:-:S02]  /*0f30*/  LOP3.LUT R30, R30, 0xff, RZ, 0xc0, !PT ;  /* 0x000000ff1e1e7812 */ /* 0x008fc400078ec0ff */
[----:B----4-:R-:W-:Y:S02]  /*0f40*/  LOP3.LUT R27, R27, 0xffff, RZ, 0xc0, !PT ;  /* 0x0000ffff1b1b7812 */ /* 0x010fe400078ec0ff */
[----:B-----5:R-:W-:Y:S02]  /*0f50*/  LOP3.LUT R29, R31, 0xffff, RZ, 0xc0, !PT ;  /* 0x0000ffff1f1d7812 */ /* 0x020fe400078ec0ff */
[----:B--2---:R-:W-:Y:S01]  /*0f60*/  LOP3.LUT R32, R32, 0xff, RZ, 0xc0, !PT ;  /* 0x000000ff20207812 */ /* 0x004fe200078ec0ff */
[----:B------:R-:W-:Y:S02]  /*0f70*/  IMAD R31, R27, 0x100, R30 ;  /* 0x000001001b1f7824 */ /* 0x000fe400078e021e */
[----:B------:R-:W-:Y:S02]  /*0f80*/  IMAD.MOV.U32 R27, RZ, RZ, RZ ;  /* 0x000000ffff1b7224 */ /* 0x000fe400078e00ff */
[----:B------:R-:W-:-:S07]  /*0f90*/  IMAD R30, R29, 0x100, R32 ;  /* 0x000001001d1e7824 */ /* 0x000fce00078e0220 */
.L_x_0:
[----:B------:R-:W-:-:S05]  /*0fa0*/  VIADD R29, R25, 0x1 ;  /* 0x00000001191d7836 */ /* 0x000fca0000000000 */
[----:B------:R-:W-:-:S04]  /*0fb0*/  ISETP.NE.AND P3, PT, R29, R14, PT ;  /* 0x0000000e1d00720c */ /* 0x000fc80003f65270 */
[----:B------:R-:W-:-:S04]  /*0fc0*/  SEL R29, R29, RZ, P3 ;  /* 0x000000ff1d1d7207 */ /* 0x000fc80001800000 */
[----:B------:R-:W-:Y:S01]  /*0fd0*/  IADD3 R28, PT, PT, R23, R29, RZ ;  /* 0x0000001d171c7210 */ /* 0x000fe20007ffe0ff */
[--C-:B------:R-:W-:Y:S02]  /*0fe0*/  IMAD.IADD R18, R24, 0x1, R29.reuse ;  /* 0x0000000118127824 */ /* 0x100fe400078e021d */
[----:B0-----:R-:W-:Y:S01]  /*0ff0*/  IMAD.IADD R20, R26, 0x1, R29 ;  /* 0x000000011a147824 */ /* 0x001fe200078e021d */
[----:B------:R-:W-:Y:S02]  /*1000*/  IADD3 R16, P4, PT, R28, UR16, RZ ;  /* 0x000000101c107c10 */ /* 0x000fe4000ff9e0ff */
[----:B------:R-:W-:-:S03]  /*1010*/  IADD3 R18, P3, PT, R18, UR16, RZ ;  /* 0x0000001012127c10 */ /* 0x000fc6000ff7e0ff */
[----:B------:R-:W-:Y:S01]  /*1020*/  IMAD.X R17, RZ, RZ, UR17, P4 ;  /* 0x00000011ff117e24 */ /* 0x000fe2000a0e06ff */
[----:B------:R-:W-:Y:S01]  /*1030*/  IADD3 R20, P4, PT, R20, UR16, RZ ;  /* 0x0000001014147c10 */ /* 0x000fe2000ff9e0ff */
[----:B------:R-:W-:-:S03]  /*1040*/  IMAD.X R19, RZ, RZ, UR17, P3 ;  /* 0x00000011ff137e24 */ /* 0x000fc600098e06ff */
[----:B------:R-:W2:Y:S01]  /*1050*/  LDG.E.U8 R16, desc[UR10][R16.64] ;  /* 0x0000000a10107981 */ /* 0x000ea2000c1e1100 */
[----:B------:R-:W-:-:S03]  /*1060*/  IMAD.X R21, RZ, RZ, UR17, P4 ;  /* 0x00000011ff157e24 */ /* 0x000fc6000a0e06ff */
[----:B------:R-:W3:Y:S04]  /*1070*/  LDG.E.U8 R18, desc[UR10][R18.64] ;  /* 0x0000000a12127981 */ /* 0x000ee8000c1e1100 */
[----:B------:R-:W4:Y:S01]  /*1080*/  LDG.E.U8 R21, desc[UR10][R20.64] ;  /* 0x0000000a14157981 */ /* 0x000f22000c1e1100 */
[----:B------:R-:W-:Y:S02]  /*1090*/  IMAD.SHL.U32 R34, R33, 0x8, RZ ;  /* 0x0000000821227824 */ /* 0x000fe400078e00ff */
[----:B------:R-:W-:-:S03]  /*10a0*/  IMAD.SHL.U32 R32, R31, 0x200, RZ ;  /* 0x000002001f207824 */ /* 0x000fc600078e00ff */
[----:B------:R-:W-:-:S04]  /*10b0*/  LOP3.LUT R35, R34, 0xfc0, RZ, 0xc0, !PT ;  /* 0x00000fc022237812 */ /* 0x000fc800078ec0ff */
[----:B------:R-:W-:Y:S01]  /*10c0*/  LOP3.LUT R35, R35, 0x3f000, R32, 0xf8, !PT ;  /* 0x0003f00023237812 */ /* 0x000fe200078ef820 */
[----:B--2---:R-:W-:Y:S01]  /*10d0*/  IMAD R33, R33, 0x100, R16 ;  /* 0x0000010021217824 */ /* 0x004fe200078e0210 */
[----:B---3--:R-:W-:-:S04]  /*10e0*/  LEA R34, R31, R18, 0x8 ;  /* 0x000000121f227211 */ /* 0x008fc800078e40ff */
[----:B------:R-:W-:Y:S01]  /*10f0*/  SHF.R.U32.HI R31, RZ, 0x1, R33 ;  /* 0x00000001ff1f7819 */ /* 0x000fe20000011621 */
[----:B----4-:R-:W-:Y:S01]  /*1100*/  IMAD R32, R30, 0x100, R21 ;  /* 0x000001001e207824 */ /* 0x010fe200078e0215 */
[----:B------:R-:W-:Y:S01]  /*1110*/  SHF.R.U32.HI R30, RZ, 0x3, R30 ;  /* 0x00000003ff1e7819 */ /* 0x000fe2000001161e */
[----:B------:R-:W-:Y:S01]  /*1120*/  IMAD.SHL.U32 R16, R34, 0x20, RZ ;  /* 0x0000002022107824 */ /* 0x000fe200078e00ff */
[----:B------:R-:W-:Y:S02]  /*1130*/  LOP3.LUT R31, R31, 0xfc0, RZ, 0xc0, !PT ;  /* 0x00000fc01f1f7812 */ /* 0x000fe400078ec0ff */
[----:B------:R-:W-:Y:S02]  /*1140*/  LOP3.LUT R30, R35, 0x3f, R30, 0xf8, !PT ;  /* 0x0000003f231e7812 */ /* 0x000fe400078ef81e */
[----:B------:R-:W-:Y:S02]  /*1150*/  SHF.R.U32.HI R17, RZ, 0x7, R32 ;  /* 0x00000007ff117819 */ /* 0x000fe40000011620 */
[----:B------:R-:W-:-:S02]  /*1160*/  LOP3.LUT R16, R31, 0x3f000, R16, 0xf8, !PT ;  /* 0x0003f0001f107812 */ /* 0x000fc400078ef810 */
[----:B------:R-:W-:Y:S02]  /*1170*/  IADD3 R18, P3, PT, R30, UR12, RZ ;  /* 0x0000000c1e127c10 */ /* 0x000fe4000ff7e0ff */
[----:B------:R-:W-:-:S03]  /*1180*/  LOP3.LUT R16, R16, 0x3f, R17, 0xf8, !PT ;  /* 0x0000003f10107812 */ /* 0x000fc600078ef811 */
[----:B------:R-:W-:Y:S01]  /*1190*/  IMAD.X R19, RZ, RZ, UR13, P3 ;  /* 0x0000000dff137e24 */ /* 0x000fe200098e06ff */
[----:B------:R-:W-:-:S04]  /*11a0*/  IADD3 R16, P3, PT, R16, UR12, RZ ;  /* 0x0000000c10107c10 */ /* 0x000fc8000ff7e0ff */
[----:B------:R-:W2:Y:S01]  /*11b0*/  LDG.E.U8 R18, desc[UR10][R18.64] ;  /* 0x0000000a12127981 */ /* 0x000ea2000c1e1100 */
[----:B------:R-:W-:-:S06]  /*11c0*/  IMAD.X R17, RZ, RZ, UR13, P3 ;  /* 0x0000000dff117e24 */ /* 0x000fcc00098e06ff */
[----:B------:R0:W3:Y:S01]  /*11d0*/  LDG.E.U8 R17, desc[UR10][R16.64] ;  /* 0x0000000a10117981 */ /* 0x0000e2000c1e1100 */
[----:B------:R-:W-:Y:S02]  /*11e0*/  VIADD R29, R29, 0x1 ;  /* 0x000000011d1d7836 */ /* 0x000fe40000000000 */
[----:B------:R-:W-:-:S03]  /*11f0*/  IMAD.IADD R25, R23, 0x1, R25 ;  /* 0x0000000117197824 */ /* 0x000fc600078e0219 */
[----:B------:R-:W-:Y:S02]  /*1200*/  ISETP.NE.AND P3, PT, R29, R14, PT ;  /* 0x0000000e1d00720c */ /* 0x000fe40003f65270 */
[----:B------:R-:W-:Y:S02]  /*1210*/  IADD3 R30, P4, PT, R25, UR18, RZ ;  /* 0x00000012191e7c10 */ /* 0x000fe4000ff9e0ff */
[----:B------:R-:W-:-:S04]  /*1220*/  SEL R25, R29, RZ, P3 ;  /* 0x000000ff1d197207 */ /* 0x000fc80001800000 */
[----:B------:R-:W-:Y:S01]  /*1230*/  IADD3 R29, PT, PT, R23, R25, RZ ;  /* 0x00000019171d7210 */ /* 0x000fe20007ffe0ff */
[----:B------:R-:W-:-:S03]  /*1240*/  IMAD.X R31, RZ, RZ, UR19, P4 ;  /* 0x00000013ff1f7e24 */ /* 0x000fc6000a0e06ff */
[----:B0-----:R-:W-:Y:S01]  /*1250*/  IADD3 R16, P4, PT, R29, UR16, RZ ;  /* 0x000000101d107c10 */ /* 0x001fe2000ff9e0ff */
[----:B--2---:R-:W-:Y:S02]  /*1260*/  IMAD.SHL.U32 R20, R18, 0x10, RZ ;  /* 0x0000001012147824 */ /* 0x004fe400078e00ff */
[----:B------:R-:W-:-:S03]  /*1270*/  IMAD.IADD R18, R24, 0x1, R25 ;  /* 0x0000000118127824 */ /* 0x000fc600078e0219 */
[----:B---3--:R-:W-:Y:S01]  /*1280*/  LOP3.LUT R35, R20, R17, RZ, 0xfc, !PT ;  /* 0x0000001114237212 */ /* 0x008fe200078efcff */
[----:B------:R-:W-:Y:S01]  /*1290*/  IMAD.IADD R20, R26, 0x1, R25 ;  /* 0x000000011a147824 */ /* 0x000fe200078e0219 */
[----:B------:R-:W-:Y:S01]  /*12a0*/  IADD3 R18, P3, PT, R18, UR16, RZ ;  /* 0x0000001012127c10 */ /* 0x000fe2000ff7e0ff */
[----:B------:R-:W-:-:S03]  /*12b0*/  IMAD.X R17, RZ, RZ, UR17, P4 ;  /* 0x00000011ff117e24 */ /* 0x000fc6000a0e06ff */
[----:B------:R-:W-:Y:S01]  /*12c0*/  IADD3 R20, P4, PT, R20, UR16, RZ ;  /* 0x0000001014147c10 */ /* 0x000fe2000ff9e0ff */
[----:B------:R-:W-:Y:S01]  /*12d0*/  IMAD.X R19, RZ, RZ, UR17, P3 ;  /* 0x00000011ff137e24 */ /* 0x000fe200098e06ff */
[----:B------:R0:W-:Y:S03]  /*12e0*/  STG.E.U8 desc[UR10][R30.64], R35 ;  /* 0x000000231e007986 */ /* 0x0001e6000c10110a */
[----:B------:R-:W-:Y:S01]  /*12f0*/  IMAD.X R21, RZ, RZ, UR17, P4 ;  /* 0x00000011ff157e24 */ /* 0x000fe2000a0e06ff */
[----:B------:R-:W2:Y:S04]  /*1300*/  LDG.E.U8 R16, desc[UR10][R16.64] ;  /* 0x0000000a10107981 */ /* 0x000ea8000c1e1100 */
[----:B------:R-:W3:Y:S04]  /*1310*/  LDG.E.U8 R19, desc[UR10][R18.64] ;  /* 0x0000000a12137981 */ /* 0x000ee8000c1e1100 */
[----:B------:R-:W4:Y:S01]  /*1320*/  LDG.E.U8 R21, desc[UR10][R20.64] ;  /* 0x0000000a14157981 */ /* 0x000f22000c1e1100 */
[----:B------:R-:W-:-:S02]  /*1330*/  IMAD.SHL.U32 R36, R33, 0x8, RZ ;  /* 0x0000000821247824 */ /* 0x000fc400078e00ff */
[----:B0-----:R-:W-:-:S03]  /*1340*/  IMAD.SHL.U32 R30, R34, 0x200, RZ ;  /* 0x00000200221e7824 */ /* 0x001fc600078e00ff */
        /* <DEDUP_REMOVED lines=18> */
[----:B------:R-:W3:Y:S01]  /*1470*/  LDG.E.U8 R17, desc[UR10][R16.64] ;  /* 0x0000000a10117981 */ /* 0x000ee2000c1e1100 */
[----:B------:R-:W-:-:S05]  /*1480*/  IADD3 R20, P3, PT, R28, UR18, RZ ;  /* 0x000000121c147c10 */ /* 0x000fca000ff7e0ff */
[----:B------:R-:W-:Y:S02]  /*1490*/  IMAD.X R21, RZ, RZ, UR19, P3 ;  /* 0x00000013ff157e24 */ /* 0x000fe400098e06ff */
[----:B------:R-:W-:-:S05]  /*14a0*/  VIADD R27, R27, 0x2 ;  /* 0x000000021b1b7836 */ /* 0x000fca0000000000 */
[----:B------:R-:W-:Y:S01]  /*14b0*/  ISETP.NE.AND P3, PT, R27, 0xe, PT ;  /* 0x0000000e1b00780c */ /* 0x000fe20003f65270 */
[----:B--2---:R-:W-:-:S05]  /*14c0*/  IMAD.SHL.U32 R28, R18, 0x10, RZ ;  /* 0x00000010121c7824 */ /* 0x004fca00078e00ff */
[----:B---3--:R-:W-:-:S05]  /*14d0*/  LOP3.LUT R35, R28, R17, RZ, 0xfc, !PT ;  /* 0x000000111c237212 */ /* 0x008fca00078efcff */
[----:B------:R0:W-:Y:S02]  /*14e0*/  STG.E.U8 desc[UR10][R20.64], R35 ;  /* 0x0000002314007986 */ /* 0x0001e4000c10110a */
[----:B------:R-:W-:Y:S05]  /*14f0*/  @P3 BRA `(.L_x_0) ;  /* 0xfffffff800a83947 */ /* 0x000fea000383ffff */
[----:B0-----:R-:W-:-:S05]  /*1500*/  VIADD R21, R25, 0x1 ;  /* 0x0000000119157836 */ /* 0x001fca0000000000 */
[----:B------:R-:W-:-:S04]  /*1510*/  ISETP.NE.AND P3, PT, R21, R14, PT ;  /* 0x0000000e1500720c */ /* 0x000fc80003f65270 */
[----:B------:R-:W-:-:S04]  /*1520*/  SEL R21, R21, RZ, P3 ;  /* 0x000000ff15157207 */ /* 0x000fc80001800000 */
[----:B------:R-:W-:Y:S01]  /*1530*/  @!P0 IADD3 R18, PT, PT, R24, R21, RZ ;  /* 0x0000001518128210 */ /* 0x000fe20007ffe0ff */
[----:B------:R-:W-:-:S03]  /*1540*/  @P1 IMAD.IADD R16, R26, 0x1, R21 ;  /* 0x000000011a101824 */ /* 0x000fc600078e0215 */
[----:B------:R-:W-:Y:S02]  /*1550*/  @!P0 IADD3 R18, P3, PT, R18, UR16, RZ ;  /* 0x0000001012128c10 */ /* 0x000fe4000ff7e0ff */
[----:B------:R-:W-:-:S03]  /*1560*/  @P1 IADD3 R16, P4, PT, R16, UR16, RZ ;  /* 0x0000001010101c10 */ /* 0x000fc6000ff9e0ff */
[----:B------:R-:W-:Y:S02]  /*1570*/  @!P0 IMAD.X R19, RZ, RZ, UR17, P3 ;  /* 0x00000011ff138e24 */ /* 0x000fe400098e06ff */
[----:B------:R-:W-:-:S03]  /*1580*/  @P1 IMAD.X R17, RZ, RZ, UR17, P4 ;  /* 0x00000011ff111e24 */ /* 0x000fc6000a0e06ff */
[----:B------:R-:W2:Y:S04]  /*1590*/  @!P0 LDG.E.U8 R20, desc[UR10][R18.64] ;  /* 0x0000000a12148981 */ /* 0x000ea8000c1e1100 */
[----:B------:R0:W3:Y:S01]  /*15a0*/  @P1 LDG.E.U8 R25, desc[UR10][R16.64] ;  /* 0x0000000a10191981 */ /* 0x0000e2000c1e1100 */
[----:B------:R-:W-:Y:S02]  /*15b0*/  IMAD.SHL.U32 R28, R33, 0x8, RZ ;  /* 0x00000008211c7824 */ /* 0x000fe400078e00ff */
[----:B------:R-:W-:-:S03]  /*15c0*/  IMAD.SHL.U32 R27, R31, 0x200, RZ ;  /* 0x000002001f1b7824 */ /* 0x000fc600078e00ff */
[----:B------:R-:W-:-:S04]  /*15d0*/  LOP3.LUT R28, R28, 0xfc0, RZ, 0xc0, !PT ;  /* 0x00000fc01c1c7812 */ /* 0x000fc800078ec0ff */
[----:B------:R-:W-:Y:S01]  /*15e0*/  LOP3.LUT R27, R28, 0x3f000, R27, 0xf8, !PT ;  /* 0x0003f0001c1b7812 */ /* 0x000fe200078ef81b */
[----:B------:R-:W-:-:S05]  /*15f0*/  IMAD R28, R33, 0x100, R2 ;  /* 0x00000100211c7824 */ /* 0x000fca00078e0202 */
[----:B0-----:R-:W-:Y:S01]  /*1600*/  SHF.R.U32.HI R17, RZ, 0x1, R28 ;  /* 0x00000001ff117819 */ /* 0x001fe2000001161c */
[----:B------:R-:W2:Y:S04]  /*1610*/  @P0 LDS.U8 R20, [R8] ;  /* 0x0000000008140984 */ /* 0x000ea80000000000 */
[----:B------:R-:W3:Y:S01]  /*1620*/  @!P1 LDS.U8 R25, [R9] ;  /* 0x0000000009199984 */ /* 0x000ee20000000000 */
[----:B--2---:R-:W-:Y:S02]  /*1630*/  LOP3.LUT R20, R20, 0xff, RZ, 0xc0, !PT ;  /* 0x000000ff14147812 */ /* 0x004fe400078ec0ff */
[----:B---3--:R-:W-:-:S03]  /*1640*/  LOP3.LUT R25, R25, 0xff, RZ, 0xc0, !PT ;  /* 0x000000ff19197812 */ /* 0x008fc600078ec0ff */
[----:B------:R-:W-:Y:S01]  /*1650*/  IMAD R31, R31, 0x100, R20 ;  /* 0x000001001f1f7824 */ /* 0x000fe200078e0214 */
[----:B------:R-:W-:-:S03]  /*1660*/  LEA R25, R30, R25, 0x8 ;  /* 0x000000191e197211 */ /* 0x000fc600078e40ff */
[----:B------:R-:W-:Y:S01]  /*1670*/  IMAD.SHL.U32 R16, R31, 0x20, RZ ;  /* 0x000000201f107824 */ /* 0x000fe200078e00ff */
[----:B------:R-:W-:Y:S02]  /*1680*/  SHF.R.U32.HI R30, RZ, 0x3, R30 ;  /* 0x00000003ff1e7819 */ /* 0x000fe4000001161e */
[----:B------:R-:W-:Y:S02]  /*1690*/  SHF.R.U32.HI R19, RZ, 0x7, R25 ;  /* 0x00000007ff137819 */ /* 0x000fe40000011619 */
[----:B------:R-:W-:Y:S02]  /*16a0*/  LOP3.LUT R16, R16, 0x3f000, RZ, 0xc0, !PT ;  /* 0x0003f00010107812 */ /* 0x000fe400078ec0ff */
[----:B------:R-:W-:Y:S02]  /*16b0*/  LOP3.LUT R27, R27, 0x3f, R30, 0xf8, !PT ;  /* 0x0000003f1b1b7812 */ /* 0x000fe400078ef81e */
[----:B------:R-:W-:Y:S02]  /*16c0*/  LOP3.LUT R16, R16, 0xfc0, R17, 0xf8, !PT ;  /* 0x00000fc010107812 */ /* 0x000fe400078ef811 */
[----:B------:R-:W-:-:S02]  /*16d0*/  IADD3 R18, P3, PT, R27, UR12, RZ ;  /* 0x0000000c1b127c10 */ /* 0x000fc4000ff7e0ff */
[----:B------:R-:W-:-:S03]  /*16e0*/  LOP3.LUT R16, R16, 0x3f, R19, 0xf8, !PT ;  /* 0x0000003f10107812 */ /* 0x000fc600078ef813 */
[----:B------:R-:W-:Y:S01]  /*16f0*/  IMAD.X R19, RZ, RZ, UR13, P3 ;  /* 0x0000000dff137e24 */ /* 0x000fe200098e06ff */
[----:B------:R-:W-:-:S04]  /*1700*/  IADD3 R16, P3, PT, R16, UR12, RZ ;  /* 0x0000000c10107c10 */ /* 0x000fc8000ff7e0ff */
[----:B------:R0:W2:Y:S01]  /*1710*/  LDG.E.U8 R18, desc[UR10][R18.64] ;  /* 0x0000000a12127981 */ /* 0x0000a2000c1e1100 */
[----:B------:R-:W-:-:S05]  /*1720*/  IMAD.X R17, RZ, RZ, UR13, P3 ;  /* 0x0000000dff117e24 */ /* 0x000fca00098e06ff */
[----:B------:R1:W3:Y:S01]  /*1730*/  LDG.E.U8 R27, desc[UR10][R16.64] ;  /* 0x0000000a101b7981 */ /* 0x0002e2000c1e1100 */
[----:B------:R-:W-:-:S04]  /*1740*/  VIADD R33, R21, 0x1 ;  /* 0x0000000115217836 */ /* 0x000fc80000000000 */
[----:B------:R-:W-:-:S04]  /*1750*/  IMAD.HI.U32 R22, R22, R33, RZ ;  /* 0x0000002116167227 */ /* 0x000fc800078e00ff */
[----:B------:R-:W-:-:S04]  /*1760*/  IMAD.MOV R22, RZ, RZ, -R22 ;  /* 0x000000ffff167224 */ /* 0x000fc800078e0a16 */
[----:B------:R-:W-:-:S05]  /*1770*/  IMAD R33, R14, R22, R33 ;  /* 0x000000160e217224 */ /* 0x000fca00078e0221 */
[----:B------:R-:W-:-:S13]  /*1780*/  ISETP.GE.U32.AND P3, PT, R33, R14, PT ;  /* 0x0000000e2100720c */ /* 0x000fda0003f66070 */
[----:B------:R-:W-:-:S05]  /*1790*/  @P3 IMAD.IADD R33, R33, 0x1, -R14 ;  /* 0x0000000121213824 */ /* 0x000fca00078e0a0e */
[----:B------:R-:W-:-:S13]  /*17a0*/  ISETP.GE.U32.AND P3, PT, R33, R14, PT ;  /* 0x0000000e2100720c */ /* 0x000fda0003f66070 */
[----:B------:R-:W-:-:S05]  /*17b0*/  @P3 IMAD.IADD R33, R33, 0x1, -R14 ;  /* 0x0000000121213824 */ /* 0x000fca00078e0a0e */
[----:B------:R-:W-:-:S05]  /*17c0*/  SEL R15, R15, R33, !P2 ;  /* 0x000000210f0f7207 */ /* 0x000fca0005000000 */
[--C-:B------:R-:W-:Y:S01]  /*17d0*/  @!P0 IMAD.IADD R24, R24, 0x1, R15.reuse ;  /* 0x0000000118188824 */ /* 0x100fe200078e020f */
[----:B------:R-:W-:Y:S01]  /*17e0*/  IADD3 R14, P2, PT, R29, UR18, RZ ;  /* 0x000000121d0e7c10 */ /* 0x000fe2000ff5e0ff */
[----:B0-----:R-:W-:-:S03]  /*17f0*/  @P1 IMAD.IADD R19, R26, 0x1, R15 ;  /* 0x000000011a131824 */ /* 0x001fc600078e020f */
[----:B-1----:R-:W-:Y:S01]  /*1800*/  @!P0 IADD3 R16, P3, PT, R24, UR16, RZ ;  /* 0x0000001018108c10 */ /* 0x002fe2000ff7e0ff */
[----:B------:R-:W-:-:S04]  /*1810*/  IMAD.X R15, RZ, RZ, UR19, P2 ;  /* 0x00000013ff0f7e24 */ /* 0x000fc800090e06ff */
[----:B------:R-:W-:Y:S01]  /*1820*/  @!P0 IMAD.X R17, RZ, RZ, UR17, P3 ;  /* 0x00000011ff118e24 */ /* 0x000fe200098e06ff */
[----:B--2---:R-:W-:Y:S02]  /*1830*/  SHF.L.U32 R22, R18, 0x4, RZ ;  /* 0x0000000412167819 */ /* 0x004fe400000006ff */
[----:B------:R-:W-:Y:S02]  /*1840*/  @P1 IADD3 R18, P2, PT, R19, UR16, RZ ;  /* 0x0000001013121c10 */ /* 0x000fe4000ff5e0ff */
[----:B---3--:R-:W-:-:S03]  /*1850*/  LOP3.LUT R27, R22, R27, RZ, 0xfc, !PT ;  /* 0x0000001b161b7212 */ /* 0x008fc600078efcff */
[----:B------:R-:W-:Y:S02]  /*1860*/  @P1 IMAD.X R19, RZ, RZ, UR17, P2 ;  /* 0x00000011ff131e24 */ /* 0x000fe400090e06ff */
[----:B------:R0:W-:Y:S04]  /*1870*/  STG.E.U8 desc[UR10][R14.64], R27 ;  /* 0x0000001b0e007986 */ /* 0x0001e8000c10110a */
[----:B------:R1:W2:Y:S04]  /*1880*/  @!P0 LDG.E.U8 R22, desc[UR10][R16.64] ;  /* 0x0000000a10168981 */ /* 0x0002a8000c1e1100 */
[----:B------:R-:W3:Y:S01]  /*1890*/  @P1 LDG.E.U8 R24, desc[UR10][R18.64] ;  /* 0x0000000a12181981 */ /* 0x000ee2000c1e1100 */
[----:B------:R-:W-:-:S02]  /*18a0*/  IMAD.SHL.U32 R31, R31, 0x200, RZ ;  /* 0x000002001f1f7824 */ /* 0x000fc400078e00ff */
[----:B------:R-:W-:Y:S02]  /*18b0*/  IMAD.SHL.U32 R26, R28, 0x8, RZ ;  /* 0x000000081c1a7824 */ /* 0x000fe400078e00ff */
[----:B------:R-:W-:Y:S01]  /*18c0*/  IMAD.SHL.U32 R20, R20, 0x2000, RZ ;  /* 0x0000200014147824 */ /* 0x000fe200078e00ff */
[----:B------:R-:W-:Y:S01]  /*18d0*/  LOP3.LUT R31, R31, 0x3f000, RZ, 0xc0, !PT ;  /* 0x0003f0001f1f7812 */ /* 0x000fe200078ec0ff */
[----:B------:R-:W-:Y:S01]  /*18e0*/  IMAD R28, R28, 0x100, R3 ;  /* 0x000001001c1c7824 */ /* 0x000fe200078e0203 */
[----:B0-----:R-:W-:Y:S02]  /*18f0*/  SHF.R.U32.HI R15, RZ, 0x3, R25 ;  /* 0x00000003ff0f7819 */ /* 0x001fe40000011619 */
[----:B------:R-:W-:Y:S02]  /*1900*/  LOP3.LUT R26, R31, 0xfc0, R26, 0xf8, !PT ;  /* 0x00000fc01f1a7812 */ /* 0x000fe400078ef81a */
[----:B-1----:R-:W-:Y:S02]  /*1910*/  SHF.R.U32.HI R17, RZ, 0x1, R28 ;  /* 0x00000001ff117819 */ /* 0x002fe4000001161c */
[----:B------:R-:W-:Y:S01]  /*1920*/  LOP3.LUT R15, R26, 0x3f, R15, 0xf8, !PT ;  /* 0x0000003f1a0f7812 */ /* 0x000fe200078ef80f */
[----:B------:R-:W2:Y:S04]  /*1930*/  @P0 LDS.U8 R22, [R10] ;  /* 0x000000000a160984 */ /* 0x000ea80000000000 */
[----:B------:R-:W3:Y:S01]  /*1940*/  @!P1 LDS.U8 R24, [R11] ;  /* 0x000000000b189984 */ /* 0x000ee20000000000 */
[----:B------:R-:W-:-:S05]  /*1950*/  IADD3 R14, P0, PT, R15, UR12, RZ ;  /* 0x0000000c0f0e7c10 */ /* 0x000fca000ff1e0ff */
[----:B------:R-:W-:-:S05]  /*1960*/  IMAD.X R15, RZ, RZ, UR13, P0 ;  /* 0x0000000dff0f7e24 */ /* 0x000fca00080e06ff */
[----:B------:R-:W4:Y:S01]  /*1970*/  LDG.E.U8 R14, desc[UR10][R14.64] ;  /* 0x0000000a0e0e7981 */ /* 0x000f22000c1e1100 */
[----:B--2---:R-:W-:Y:S01]  /*1980*/  IMAD.SHL.U32 R22, R22, 0x20, RZ ;  /* 0x0000002016167824 */ /* 0x004fe200078e00ff */
[----:B---3--:R-:W-:-:S04]  /*1990*/  LOP3.LUT R24, R24, 0x80, RZ, 0xc0, !PT ;  /* 0x0000008018187812 */ /* 0x008fc800078ec0ff */
[----:B------:R-:W-:Y:S02]  /*19a0*/  LOP3.LUT R29, R22, 0x1fffe0, RZ, 0xe2, !PT ;  /* 0x001fffe0161d7812 */ /* 0x000fe400078ee2ff */
[----:B------:R-:W-:Y:S02]  /*19b0*/  LEA R24, R25, R24, 0x8 ;  /* 0x0000001819187211 */ /* 0x000fe400078e40ff */
[----:B------:R-:W-:Y:S02]  /*19c0*/  LOP3.LUT R20, R29, 0x3f000, R20, 0xc8, !PT ;  /* 0x0003f0001d147812 */ /* 0x000fe400078ec814 */
[----:B------:R-:W-:Y:S02]  /*19d0*/  SHF.R.U32.HI R24, RZ, 0x7, R24 ;  /* 0x00000007ff187819 */ /* 0x000fe40000011618 */
[----:B------:R-:W-:-:S04]  /*19e0*/  LOP3.LUT R17, R20, 0xfc0, R17, 0xf8, !PT ;  /* 0x00000fc014117812 */ /* 0x000fc800078ef811 */
[----:B------:R-:W-:-:S04]  /*19f0*/  LOP3.LUT R17, R17, 0x3f, R24, 0xf8, !PT ;  /* 0x0000003f11117812 */ /* 0x000fc800078ef818 */
[----:B------:R-:W-:-:S05]  /*1a00*/  IADD3 R16, P0, PT, R17, UR12, RZ ;  /* 0x0000000c11107c10 */ /* 0x000fca000ff1e0ff */
[----:B------:R-:W-:-:S06]  /*1a10*/  IMAD.X R17, RZ, RZ, UR13, P0 ;  /* 0x0000000dff117e24 */ /* 0x000fcc00080e06ff */
[----:B------:R-:W2:Y:S01]  /*1a20*/  LDG.E.U8 R17, desc[UR10][R16.64] ;  /* 0x0000000a10117981 */ /* 0x000ea2000c1e1100 */
[----:B------:R-:W-:-:S05]  /*1a30*/  IMAD.IADD R18, R23, 0x1, R21 ;  /* 0x0000000117127824 */ /* 0x000fca00078e0215 */
[----:B------:R-:W-:-:S05]  /*1a40*/  IADD3 R18, P0, PT, R18, UR18, RZ ;  /* 0x0000001212127c10 */ /* 0x000fca000ff1e0ff */
[----:B------:R-:W-:Y:S02]  /*1a50*/  IMAD.X R19, RZ, RZ, UR19, P0 ;  /* 0x00000013ff137e24 */ /* 0x000fe400080e06ff */
[----:B----4-:R-:W-:-:S05]  /*1a60*/  IMAD.SHL.U32 R20, R14, 0x10, RZ ;  /* 0x000000100e147824 */ /* 0x010fca00078e00ff */
[----:B--2---:R-:W-:Y:S01]  /*1a70*/  LOP3.LUT R21, R20, R17, RZ, 0xfc, !PT ;  /* 0x0000001114157212 */ /* 0x004fe200078efcff */
[----:B------:R-:W-:-:S04]  /*1a80*/  IMAD.U32 R20, RZ, RZ, UR7 ;  /* 0x00000007ff147e24 */ /* 0x000fc8000f8e00ff */
[----:B------:R0:W-:Y:S01]  /*1a90*/  STG.E.U8 desc[UR10][R18.64], R21 ;  /* 0x0000001512007986 */ /* 0x0001e2000c10110a */
[----:B------:R-:W-:-:S05]  /*1aa0*/  IMAD R13, R20, 0x10, R13 ;  /* 0x00000010140d7824 */ /* 0x000fca00078e020d */
[----:B------:R-:W-:-:S13]  /*1ab0*/  ISETP.GE.AND P0, PT, R13, UR4, PT ;  /* 0x000000040d007c0c */ /* 0x000fda000bf06270 */
[----:B0-----:R-:W-:Y:S05]  /*1ac0*/  @!P0 BRA `(.L_x_1) ;  /* 0xffffffec00688947 */ /* 0x001fea000383ffff */
[----:B------:R-:W-:Y:S05]  /*1ad0*/  EXIT ;  /* 0x000000000000794d */ /* 0x000fea0003800000 */
.L_x_2:
[----:B------:R-:W-:-:S00]  /*1ae0*/  BRA `(.L_x_2) ;  /* 0xfffffffc00fc7947 */ /* 0x000fc0000383ffff */
[----:B------:R-:W-:-:S00]  /*1af0*/  NOP ;  /* 0x0000000000007918 */ /* 0x000fc00000000000 */
        /* <DEDUP_REMOVED lines=8> */
.L_x_3:


//--------------------- .nv.shared._Z13conway_kernelPhS_S_ii --------------------------
	.section	.nv.shared._Z13conway_kernelPhS_S_ii,"aw",@nobits
	.sectionflags	@""
.nv.shared._Z13conway_kernelPhS_S_ii:
	.zero		1536


//--------------------- .nv.shared.reserved.0     --------------------------
	.section	.nv.shared.reserved.0,"aw",@nobits
	.weak		__nv_reservedSMEM_offset_0_alias
	.size		__nv_reservedSMEM_offset_0_alias, 0, 64
	.other		__nv_reservedSMEM_offset_0_alias,@"STO_CUDA_RESERVED_SHARED STV_DEFAULT"
__nv_reservedSMEM_offset_0_alias:
	.zero		0
	.zero		64


//--------------------- .nv.constant0._Z13conway_kernelPhS_S_ii --------------------------
	.section	.nv.constant0._Z13conway_kernelPhS_S_ii,"a",@progbits
	.sectionflags	@""
	.align	4
.nv.constant0._Z13conway_kernelPhS_S_ii:
	.zero		928


//--------------------- SYMBOLS --------------------------

	.type		.nv.reservedSmem.offset0,@object
	.size		.nv.reservedSmem.offset0,0x4
	.type		.nv.reservedSmem.cap,@object
	.size		.nv.reservedSmem.cap,0x4
